	.target	sm_100a

	.elftype	@"ET_EXEC"


//--------------------- .note.nv.tkinfo           --------------------------
	.section	.note.nv.tkinfo,"",@"SHT_NOTE"
	.sectionflags	@"SHF_NOTE_NV_TKINFO"
	.tkinfo
        /*0018*/ 	.word	0x00000081
        /*0030*/ 	.string	""
        /*0030*/ 	.string	"ptxas-blackwell"
        /*0030*/ 	.string	"Cuda compilation tools, release 12.9, V12.9.86"
        /*0030*/ 	.string	"Build cuda_12.9.r12.9/compiler.36037853_0"
        /*0030*/ 	.string	"-v  -suppress-debug-info  -lineinfo  -arch sm_100a "



//--------------------- .note.nv.cuver            --------------------------
	.section	.note.nv.cuver,"",@"SHT_NOTE"
	.sectionflags	@"SHF_NOTE_NV_CUVER"
        /*0018*/ 	.short	0x0001
        /*001a*/ 	.short	0x0064
        /*001c*/ 	.short	0x0001
        /*001e*/ 	.short	0x0000
        /*0020*/ 	.short	0x0001
        /*0022*/ 	.short	0x0000


//--------------------- .nv.info                  --------------------------
	.section	.nv.info,"",@"SHT_CUDA_INFO"
	.align	4


	//----- nvinfo : EIATTR_REGCOUNT
	.align		4
        /*0000*/ 	.byte	0x04, 0x2f
        /*0002*/ 	.short	(.L_4 - .L_3)
	.align		4
.L_3:
        /*0004*/ 	.word	index@(gluon_tcgen05)
        /*0008*/ 	.word	0x00000087


	//----- nvinfo : EIATTR_FRAME_SIZE
	.align		4
.L_4:
        /*000c*/ 	.byte	0x04, 0x11
        /*000e*/ 	.short	(.L_6 - .L_5)
	.align		4
.L_5:
        /*0010*/ 	.word	index@($__internal_2_$__cuda_sm10x_tcgen05_guardrail_trap_unallocated_columns_being_dealloced)
        /*0014*/ 	.word	0x00000000


	//----- nvinfo : EIATTR_FRAME_SIZE
	.align		4
.L_6:
        /*0018*/ 	.byte	0x04, 0x11
        /*001a*/ 	.short	(.L_8 - .L_7)
	.align		4
.L_7:
        /*001c*/ 	.word	index@($__internal_1_$__cuda_sm10x_tcgen05_guardrail_trap_phase_invalid_during_alloc)
        /*0020*/ 	.word	0x00000000


	//----- nvinfo : EIATTR_FRAME_SIZE
	.align		4
.L_8:
        /*0024*/ 	.byte	0x04, 0x11
        /*0026*/ 	.short	(.L_10 - .L_9)
	.align		4
.L_9:
        /*0028*/ 	.word	index@($__internal_0_$__cuda_sm10x_tcgen05_guardrail_trap_col_being_dealloced_not_returned_by_alloc)
        /*002c*/ 	.word	0x00000000


	//----- nvinfo : EIATTR_FRAME_SIZE
	.align		4
.L_10:
        /*0030*/ 	.byte	0x04, 0x11
        /*0032*/ 	.short	(.L_12 - .L_11)
	.align		4
.L_11:
        /*0034*/ 	.word	index@(gluon_tcgen05)
        /*0038*/ 	.word	0x00000000


	//----- nvinfo : EIATTR_MIN_STACK_SIZE
	.align		4
.L_12:
        /*003c*/ 	.byte	0x04, 0x12
        /*003e*/ 	.short	(.L_14 - .L_13)
	.align		4
.L_13:
        /*0040*/ 	.word	index@(gluon_tcgen05)
        /*0044*/ 	.word	0x00000000
.L_14:


//--------------------- .nv.info.gluon_tcgen05    --------------------------
	.section	.nv.info.gluon_tcgen05,"",@"SHT_CUDA_INFO"
	.sectionflags	@""
	.align	4


	//----- nvinfo : EIATTR_CUDA_API_VERSION
	.align		4
        /*0000*/ 	.byte	0x04, 0x37
        /*0002*/ 	.short	(.L_16 - .L_15)
.L_15:
        /*0004*/ 	.word	0x00000081


	//----- nvinfo : EIATTR_KPARAM_INFO
	.align		4
.L_16:
        /*0008*/ 	.byte	0x04, 0x17
        /*000a*/ 	.short	(.L_18 - .L_17)
.L_17:
        /*000c*/ 	.word	0x00000000
        /*0010*/ 	.short	0x000a
        /*0012*/ 	.short	0x0048
        /*0014*/ 	.byte	0x00, 0xf4, 0x21, 0x00


	//----- nvinfo : EIATTR_KPARAM_INFO
	.align		4
.L_18:
        /*0018*/ 	.byte	0x04, 0x17
        /*001a*/ 	.short	(.L_20 - .L_19)
.L_19:
        /*001c*/ 	.word	0x00000000
        /*0020*/ 	.short	0x0009
        /*0022*/ 	.short	0x0040
        /*0024*/ 	.byte	0x00, 0xf4, 0x21, 0x00


	//----- nvinfo : EIATTR_KPARAM_INFO
	.align		4
.L_20:
        /*0028*/ 	.byte	0x04, 0x17
        /*002a*/ 	.short	(.L_22 - .L_21)
.L_21:
        /*002c*/ 	.word	0x00000000
        /*0030*/ 	.short	0x0008
        /*0032*/ 	.short	0x0038
        /*0034*/ 	.byte	0x00, 0xf0, 0x21, 0x00


	//----- nvinfo : EIATTR_KPARAM_INFO
	.align		4
.L_22:
        /*0038*/ 	.byte	0x04, 0x17
        /*003a*/ 	.short	(.L_24 - .L_23)
.L_23:
        /*003c*/ 	.word	0x00000000
        /*0040*/ 	.short	0x0007
        /*0042*/ 	.short	0x0030
        /*0044*/ 	.byte	0x00, 0xf0, 0x21, 0x00


	//----- nvinfo : EIATTR_KPARAM_INFO
	.align		4
.L_24:
        /*0048*/ 	.byte	0x04, 0x17
        /*004a*/ 	.short	(.L_26 - .L_25)
.L_25:
        /*004c*/ 	.word	0x00000000
        /*0050*/ 	.short	0x0006
        /*0052*/ 	.short	0x0028
        /*0054*/ 	.byte	0x00, 0xf0, 0x21, 0x00


	//----- nvinfo : EIATTR_KPARAM_INFO
	.align		4
.L_26:
        /*0058*/ 	.byte	0x04, 0x17
        /*005a*/ 	.short	(.L_28 - .L_27)
.L_27:
        /*005c*/ 	.word	0x00000000
        /*0060*/ 	.short	0x0005
        /*0062*/ 	.short	0x0020
        /*0064*/ 	.byte	0x00, 0xf0, 0x11, 0x00


	//----- nvinfo : EIATTR_KPARAM_INFO
	.align		4
.L_28:
        /*0068*/ 	.byte	0x04, 0x17
        /*006a*/ 	.short	(.L_30 - .L_29)
.L_29:
        /*006c*/ 	.word	0x00000000
        /*0070*/ 	.short	0x0004
        /*0072*/ 	.short	0x001c
        /*0074*/ 	.byte	0x00, 0xf0, 0x11, 0x00


	//----- nvinfo : EIATTR_KPARAM_INFO
	.align		4
.L_30:
        /*0078*/ 	.byte	0x04, 0x17
        /*007a*/ 	.short	(.L_32 - .L_31)
.L_31:
        /*007c*/ 	.word	0x00000000
        /*0080*/ 	.short	0x0003
        /*0082*/ 	.short	0x0018
        /*0084*/ 	.byte	0x00, 0xf0, 0x11, 0x00


	//----- nvinfo : EIATTR_KPARAM_INFO
	.align		4
.L_32:
        /*0088*/ 	.byte	0x04, 0x17
        /*008a*/ 	.short	(.L_34 - .L_33)
.L_33:
        /*008c*/ 	.word	0x00000000
        /*0090*/ 	.short	0x0002
        /*0092*/ 	.short	0x0010
        /*0094*/ 	.byte	0x00, 0xf4, 0x21, 0x00


	//----- nvinfo : EIATTR_KPARAM_INFO
	.align		4
.L_34:
        /*0098*/ 	.byte	0x04, 0x17
        /*009a*/ 	.short	(.L_36 - .L_35)
.L_35:
        /*009c*/ 	.word	0x00000000
        /*00a0*/ 	.short	0x0001
        /*00a2*/ 	.short	0x0008
        /*00a4*/ 	.byte	0x00, 0xf4, 0x21, 0x00


	//----- nvinfo : EIATTR_KPARAM_INFO
	.align		4
.L_36:
        /*00a8*/ 	.byte	0x04, 0x17
        /*00aa*/ 	.short	(.L_38 - .L_37)
.L_37:
        /*00ac*/ 	.word	0x00000000
        /*00b0*/ 	.short	0x0000
        /*00b2*/ 	.short	0x0000
        /*00b4*/ 	.byte	0x00, 0xf4, 0x21, 0x00


	//----- nvinfo : EIATTR_AT_ENTRY_FRAGMENTS
	.align		4
.L_38:
        /*00b8*/ 	.byte	0x04, 0x4f
        /*00ba*/ 	.short	(.L_40 - .L_39)


	//   ....[0]....
.L_39:
        /*00bc*/ 	.word	0x00000004


	//----- nvinfo : EIATTR_RESERVED_SMEM_USED
	.align		4
.L_40:
        /*00c0*/ 	.byte	0x01, 0x41
	.zero		2


	//----- nvinfo : EIATTR_SPARSE_MMA_MASK
	.align		4
        /*00c4*/ 	.byte	0x03, 0x50
        /*00c6*/ 	.short	0x0000


	//----- nvinfo : EIATTR_TCGEN05_1CTA_USED
	.align		4
        /*00c8*/ 	.byte	0x01, 0x51
	.zero		2


	//----- nvinfo : EIATTR_MAXREG_COUNT
	.align		4
        /*00cc*/ 	.byte	0x03, 0x1b
        /*00ce*/ 	.short	0x00ff


	//----- nvinfo : EIATTR_NUM_BARRIERS
	.align		4
        /*00d0*/ 	.byte	0x02, 0x4c
        /*00d2*/ 	.byte	0x01
	.zero		1


	//----- nvinfo : EIATTR_INT_WARP_WIDE_INSTR_OFFSETS
	.align		4
        /*00d4*/ 	.byte	0x04, 0x31
        /*00d6*/ 	.short	(.L_42 - .L_41)


	//   ....[0]....
.L_41:
        /*00d8*/ 	.word	0x00001650


	//   ....[1]....
        /*00dc*/ 	.word	0x00001670


	//   ....[2]....
        /*00e0*/ 	.word	0x000016f0


	//   ....[3]....
        /*00e4*/ 	.word	0x00001800


	//   ....[4]....
        /*00e8*/ 	.word	0x00001810


	//   ....[5]....
        /*00ec*/ 	.word	0x00001830


	//   ....[6]....
        /*00f0*/ 	.word	0x000018b0


	//   ....[7]....
        /*00f4*/ 	.word	0x00001a10


	//   ....[8]....
        /*00f8*/ 	.word	0x00001a20


	//   ....[9]....
        /*00fc*/ 	.word	0x00001b70


	//   ....[10]....
        /*0100*/ 	.word	0x00001b80


	//   ....[11]....
        /*0104*/ 	.word	0x00001bc0


	//   ....[12]....
        /*0108*/ 	.word	0x00001c00


	//   ....[13]....
        /*010c*/ 	.word	0x00001d10


	//   ....[14]....
        /*0110*/ 	.word	0x00001d20


	//   ....[15]....
        /*0114*/ 	.word	0x00001f50


	//   ....[16]....
        /*0118*/ 	.word	0x00001f60


	//   ....[17]....
        /*011c*/ 	.word	0x00002680


	//   ....[18]....
        /*0120*/ 	.word	0x000026d0


	//----- nvinfo : EIATTR_COOP_GROUP_MASK_REGIDS
	.align		4
.L_42:
        /*0124*/ 	.byte	0x04, 0x29
        /*0126*/ 	.short	(.L_44 - .L_43)


	//   ....[0]....
.L_43:
        /*0128*/ 	.word	0xffffffff


	//   ....[1]....
        /*012c*/ 	.word	0xffffffff


	//   ....[2]....
        /*0130*/ 	.word	0xffffffff


	//   ....[3]....
        /*0134*/ 	.word	0xffffffff


	//   ....[4]....
        /*0138*/ 	.word	0xffffffff


	//   ....[5]....
        /*013c*/ 	.word	0xffffffff


	//   ....[6]....
        /*0140*/ 	.word	0xffffffff


	//   ....[7]....
        /*0144*/ 	.word	0xffffffff


	//   ....[8]....
        /*0148*/ 	.word	0xffffffff


	//   ....[9]....
        /*014c*/ 	.word	0xffffffff


	//----- nvinfo : EIATTR_COOP_GROUP_INSTR_OFFSETS
	.align		4
.L_44:
        /*0150*/ 	.byte	0x04, 0x28
        /*0152*/ 	.short	(.L_46 - .L_45)


	//   ....[0]....
.L_45:
        /*0154*/ 	.word	0x00000050


	//   ....[1]....
        /*0158*/ 	.word	0x00000310


	//   ....[2]....
        /*015c*/ 	.word	0x000004f0


	//   ....[3]....
        /*0160*/ 	.word	0x000009a0


	//   ....[4]....
        /*0164*/ 	.word	0x00000ae0


	//   ....[5]....
        /*0168*/ 	.word	0x00000f50


	//   ....[6]....
        /*016c*/ 	.word	0x00001090


	//   ....[7]....
        /*0170*/ 	.word	0x000014e0


	//   ....[8]....
        /*0174*/ 	.word	0x00002510


	//   ....[9]....
        /*0178*/ 	.word	0x00002780


	//----- nvinfo : EIATTR_VRC_CTA_INIT_COUNT
	.align		4
.L_46:
        /*017c*/ 	.byte	0x02, 0x4a
        /*017e*/ 	.byte	0x80
	.zero		1


	//----- nvinfo : EIATTR_MBARRIER_INSTR_OFFSETS
	.align		4
        /*0180*/ 	.byte	0x04, 0x39
        /*0182*/ 	.short	(.L_48 - .L_47)


	//   ....[0]....
.L_47:
        /*0184*/ 	.word	0x00001710
        /*0188*/ 	.word	0x000000ff
        /*018c*/ 	.word	0x00003000
        /*0190*/ 	.short	0x0100
        /*0192*/ 	.byte	0x1a
	.zero		1


	//   ....[1]....
        /*0194*/ 	.word	0x00001720
        /*0198*/ 	.word	0x000000ff
        /*019c*/ 	.word	0x00003010
        /*01a0*/ 	.short	0x0100
        /*01a2*/ 	.byte	0x1a
	.zero		1


	//   ....[2]....
        /*01a4*/ 	.word	0x00001960
        /*01a8*/ 	.word	0x000000ff
        /*01ac*/ 	.word	0x00003000
        /*01b0*/ 	.short	0x010a
        /*01b2*/ 	.byte	0x1a
	.zero		1


	//   ....[3]....
        /*01b4*/ 	.word	0x00001a70
        /*01b8*/ 	.word	0x000000ff
        /*01bc*/ 	.word	0x00003010
        /*01c0*/ 	.short	0x010a
        /*01c2*/ 	.byte	0x1a
	.zero		1


	//   ....[4]....
        /*01c4*/ 	.word	0x00001c80
        /*01c8*/ 	.word	0x000000ff
        /*01cc*/ 	.word	0x00003000
        /*01d0*/ 	.short	0x010a
        /*01d2*/ 	.byte	0x1a
	.zero		1


	//   ....[5]....
        /*01d4*/ 	.word	0x00001d60
        /*01d8*/ 	.word	0x000000ff
        /*01dc*/ 	.word	0x00003010
        /*01e0*/ 	.short	0x010a
        /*01e2*/ 	.byte	0x1a
	.zero		1


	//   ....[6]....
        /*01e4*/ 	.word	0x00001df0
        /*01e8*/ 	.word	0x000000ff
        /*01ec*/ 	.word	0x00003000
        /*01f0*/ 	.short	0x0108
        /*01f2*/ 	.byte	0x1a
	.zero		1


	//   ....[7]....
        /*01f4*/ 	.word	0x00001e00
        /*01f8*/ 	.word	0x000000ff
        /*01fc*/ 	.word	0x00003010
        /*0200*/ 	.short	0x0108
        /*0202*/ 	.byte	0x1a
	.zero		1


	//   ....[8]....
        /*0204*/ 	.word	0x000027a0
        /*0208*/ 	.word	0x000000ff
        /*020c*/ 	.word	0x00003000
        /*0210*/ 	.short	0x010a
        /*0212*/ 	.byte	0x1a
	.zero		1


	//   ....[9]....
        /*0214*/ 	.word	0x000027d0
        /*0218*/ 	.word	0x000000ff
        /*021c*/ 	.word	0x00003010
        /*0220*/ 	.short	0x010a
        /*0222*/ 	.byte	0x1a
	.zero		1


	//   ....[10]....
        /*0224*/ 	.word	0x00002800
        /*0228*/ 	.word	0x000000ff
        /*022c*/ 	.word	0x00003000
        /*0230*/ 	.short	0x010a
        /*0232*/ 	.byte	0x1a
	.zero		1


	//   ....[11]....
        /*0234*/ 	.word	0x00002830
        /*0238*/ 	.word	0x000000ff
        /*023c*/ 	.word	0x00003010
        /*0240*/ 	.short	0x010a
        /*0242*/ 	.byte	0x1a
	.zero		1


	//----- nvinfo : EIATTR_NUM_MBARRIERS
	.align		4
.L_48:
        /*0244*/ 	.byte	0x03, 0x38
        /*0246*/ 	.short	0x0002


	//----- nvinfo : EIATTR_EXIT_INSTR_OFFSETS
	.align		4
        /*0248*/ 	.byte	0x04, 0x1c
        /*024a*/ 	.short	(.L_50 - .L_49)


	//   ....[0]....
.L_49:
        /*024c*/ 	.word	0x00002790


	//----- nvinfo : EIATTR_REQNTID
	.align		4
.L_50:
        /*0250*/ 	.byte	0x04, 0x10
        /*0252*/ 	.short	(.L_52 - .L_51)
.L_51:
        /*0254*/ 	.word	0x00000100
        /*0258*/ 	.word	0x00000001
        /*025c*/ 	.word	0x00000001


	//----- nvinfo : EIATTR_CRS_STACK_SIZE
	.align		4
.L_52:
        /*0260*/ 	.byte	0x04, 0x1e
        /*0262*/ 	.short	(.L_54 - .L_53)
.L_53:
        /*0264*/ 	.word	0x00000000


	//----- nvinfo : EIATTR_CBANK_PARAM_SIZE
	.align		4
.L_54:
        /*0268*/ 	.byte	0x03, 0x19
        /*026a*/ 	.short	0x0050


	//----- nvinfo : EIATTR_PARAM_CBANK
	.align		4
        /*026c*/ 	.byte	0x04, 0x0a
        /*026e*/ 	.short	(.L_56 - .L_55)
	.align		4
.L_55:
        /*0270*/ 	.word	index@(.nv.constant0.gluon_tcgen05)
        /*0274*/ 	.short	0x0380
        /*0276*/ 	.short	0x0050


	//----- nvinfo : EIATTR_SW_WAR
	.align		4
.L_56:
        /*0278*/ 	.byte	0x04, 0x36
        /*027a*/ 	.short	(.L_58 - .L_57)
.L_57:
        /*027c*/ 	.word	0x00000008
.L_58:


//--------------------- .nv.compat                --------------------------
	.section	.nv.compat,"",@"SHT_CUDA_COMPAT_INFO"
	.align	4
        /*0000*/ 	.byte	0x02, 0x02, 0x02, 0x00, 0x02, 0x05, 0x05, 0x00, 0x02, 0x03, 0x03, 0x00, 0x02, 0x06, 0x01, 0x00


//--------------------- .nv.callgraph             --------------------------
	.section	.nv.callgraph,"",@"SHT_CUDA_CALLGRAPH"
	.align	4
	.sectionentsize	8
	.align		4
        /*0000*/ 	.word	0x00000000
	.align		4
        /*0004*/ 	.word	0xffffffff
	.align		4
        /*0008*/ 	.word	0x00000000
	.align		4
        /*000c*/ 	.word	0xfffffffe
	.align		4
        /*0010*/ 	.word	0x00000000
	.align		4
        /*0014*/ 	.word	0xfffffffd
	.align		4
        /*0018*/ 	.word	0x00000000
	.align		4
        /*001c*/ 	.word	0xfffffffc


//--------------------- .text.gluon_tcgen05       --------------------------
	.section	.text.gluon_tcgen05,"ax",@progbits
	.align	128
        .global         gluon_tcgen05
        .type           gluon_tcgen05,@function
        .size           gluon_tcgen05,(.L_x_73 - gluon_tcgen05)
        .other          gluon_tcgen05,@"STO_CUDA_ENTRY STV_DEFAULT"
gluon_tcgen05:
.text.gluon_tcgen05:
[----:B------:R-:W1:Y:S01]  /*0000*/  LDC R1, c[0x0][0x37c] ;  /* 0x0000df00ff017b82 */ /* 0x000e620000000800 */
[----:B------:R-:W2:Y:S02]  /*0010*/  S2R R0, SR_TID.X ;  /* 0x0000000000007919 */ /* 0x000ea40000002100 */
[----:B--2---:R-:W-:-:S13]  /*0020*/  ISETP.GE.U32.AND P2, PT, R0, 0x20, PT ;  /* 0x000000200000780c */ /* 0x004fda0003f46070 */
[----:B------:R-:W-:Y:S05]  /*0030*/  @P2 BRA `(.L_x_0) ;  /* 0x0000000000b82947 */ /* 0x000fea0003800000 */
[----:B------:R-:W2:Y:S01]  /*0040*/  S2UR UR6, SR_CgaCtaId ;  /* 0x00000000000679c3 */ /* 0x000ea20000008800 */
[----:B------:R-:W-:Y:S01]  /*0050*/  NOP ;  /* 0x0000000000007918 */ /* 0x000fe20000000000 */
[----:B------:R-:W-:Y:S02]  /*0060*/  UMOV UR4, 0x40 ;  /* 0x0000004000047882 */ /* 0x000fe40000000000 */
[----:B--2---:R-:W-:-:S09]  /*0070*/  ULEA UR4, UR6, UR4, 0x18 ;  /* 0x0000000406047291 */ /* 0x004fd2000f8ec0ff */
[----:B------:R-:W2:Y:S01]  /*0080*/  LDS.U8 R2, [UR4] ;  /* 0x00000004ff027984 */ /* 0x000ea20008000000 */
[----:B------:R-:W-:Y:S02]  /*0090*/  UMOV UR4, 0x400 ;  /* 0x0000040000047882 */ /* 0x000fe40000000000 */
[----:B------:R-:W-:Y:S01]  /*00a0*/  ULEA UR4, UR6, UR4, 0x18 ;  /* 0x0000000406047291 */ /* 0x000fe2000f8ec0ff */
[----:B--2---:R-:W-:-:S13]  /*00b0*/  ISETP.NE.AND P0, PT, R2, RZ, PT ;  /* 0x000000ff0200720c */ /* 0x004fda0003f05270 */
[----:B------:R-:W-:Y:S05]  /*00c0*/  @P0 BRA `(.L_x_1) ;  /* 0x00000000007c0947 */ /* 0x000fea0003800000 */
[----:B------:R-:W-:-:S13]  /*00d0*/  ELECT P0, URZ, PT ;  /* 0x0000000000ff782f */ /* 0x000fda0003800000 */
[----:B------:R-:W-:Y:S05]  /*00e0*/  @!P0 BRA `(.L_x_2) ;  /* 0x0000000000848947 */ /* 0x000fea0003800000 */
[----:B------:R-:W-:Y:S01]  /*00f0*/  UMOV UR5, 0x8 ;  /* 0x0000000800057882 */ /* 0x000fe20000000000 */
[----:B------:R-:W-:Y:S02]  /*0100*/  IMAD.MOV.U32 R5, RZ, RZ, 0x1 ;  /* 0x00000001ff057424 */ /* 0x000fe400078e00ff */
[----:B------:R-:W-:Y:S02]  /*0110*/  IMAD.MOV.U32 R3, RZ, RZ, 0xff ;  /* 0x000000ffff037424 */ /* 0x000fe400078e00ff */
[----:B------:R-:W-:Y:S04]  /*0120*/  DEPBAR.LE SB2, 0x36 ;  /* 0x0000ad800000791a */ /* 0x000fe80000000000 */
[----:B------:R-:W2:Y:S02]  /*0130*/  UTCATOMSWS.FIND_AND_SET.ALIGN UP0, UR5, UR5 ;  /* 0x00000005000575e3 */ /* 0x000ea40008000800 */
[----:B--2---:R-:W-:-:S04]  /*0140*/  PLOP3.LUT P0, PT, PT, PT, UP0, 0x80, 0x8 ;  /* 0x000000000008781c */ /* 0x004fc80003f0f008 */
[----:B------:R-:W-:-:S04]  /*0150*/  SEL R2, RZ, 0xffffffff, !P0 ;  /* 0xffffffffff027807 */ /* 0x000fc80004000000 */
[----:B------:R-:W-:Y:S01]  /*0160*/  ISETP.NE.AND P0, PT, R2, RZ, PT ;  /* 0x000000ff0200720c */ /* 0x000fe20003f05270 */
[----:B------:R-:W-:-:S12]  /*0170*/  IMAD.U32 R2, RZ, RZ, UR5 ;  /* 0x00000005ff027e24 */ /* 0x000fd8000f8e00ff */
[----:B------:R-:W-:Y:S05]  /*0180*/  @P0 BRA `(.L_x_3) ;  /* 0x0000000000240947 */ /* 0x000fea0003800000 */
.L_x_4:
[----:B------:R-:W-:Y:S05]  /*0190*/  NANOSLEEP 0x64 ;  /* 0x000000640000795d */ /* 0x000fea0003800000 */
[----:B------:R-:W-:-:S05]  /*01a0*/  UMOV UR5, 0x8 ;  /* 0x0000000800057882 */ /* 0x000fca0000000000 */
[----:B------:R-:W-:Y:S04]  /*01b0*/  DEPBAR.LE SB2, 0x36 ;  /* 0x0000ad800000791a */ /* 0x000fe80000000000 */
[----:B------:R-:W2:Y:S02]  /*01c0*/  UTCATOMSWS.FIND_AND_SET.ALIGN UP0, UR5, UR5 ;  /* 0x00000005000575e3 */ /* 0x000ea40008000800 */
[----:B--2---:R-:W-:-:S04]  /*01d0*/  PLOP3.LUT P0, PT, PT, PT, UP0, 0x80, 0x8 ;  /* 0x000000000008781c */ /* 0x004fc80003f0f008 */
[----:B------:R-:W-:-:S04]  /*01e0*/  SEL R2, RZ, 0xffffffff, !P0 ;  /* 0xffffffffff027807 */ /* 0x000fc80004000000 */
[----:B------:R-:W-:Y:S01]  /*01f0*/  ISETP.NE.AND P0, PT, R2, RZ, PT ;  /* 0x000000ff0200720c */ /* 0x000fe20003f05270 */
[----:B------:R-:W-:-:S12]  /*0200*/  IMAD.U32 R2, RZ, RZ, UR5 ;  /* 0x00000005ff027e24 */ /* 0x000fd8000f8e00ff */
[----:B------:R-:W-:Y:S05]  /*0210*/  @!P0 BRA `(.L_x_4) ;  /* 0xfffffffc00dc8947 */ /* 0x000fea000383ffff */
.L_x_3:
[C---:B------:R-:W-:Y:S01]  /*0220*/  VIADD R4, R2.reuse, 0x10 ;  /* 0x0000001002047836 */ /* 0x040fe20000000000 */
[----:B------:R-:W-:Y:S01]  /*0230*/  UMOV UR5, 0x50 ;  /* 0x0000005000057882 */ /* 0x000fe20000000000 */
[----:B------:R-:W-:Y:S01]  /*0240*/  SHF.L.U32 R3, R3, R2, RZ ;  /* 0x0000000203037219 */ /* 0x000fe200000006ff */
[----:B------:R-:W-:Y:S01]  /*0250*/  ULEA UR5, UR6, UR5, 0x18 ;  /* 0x0000000506057291 */ /* 0x000fe2000f8ec0ff */
[----:B------:R-:W-:Y:S01]  /*0260*/  IMAD.SHL.U32 R2, R2, 0x20, RZ ;  /* 0x0000002002027824 */ /* 0x000fe200078e00ff */
[----:B------:R-:W-:-:S04]  /*0270*/  SHF.L.U32 R4, R5, R4, RZ ;  /* 0x0000000405047219 */ /* 0x000fc800000006ff */
[----:B------:R-:W-:-:S05]  /*0280*/  LOP3.LUT R3, R4, R3, RZ, 0xfc, !PT ;  /* 0x0000000304037212 */ /* 0x000fca00078efcff */
[----:B------:R2:W-:Y:S04]  /*0290*/  ATOMS.OR RZ, [UR5], R3 ;  /* 0x00000003ffff798c */ /* 0x0005e8000b000005 */
[----:B------:R2:W-:Y:S01]  /*02a0*/  STS [UR4], R2 ;  /* 0x00000002ff007988 */ /* 0x0005e20008000804 */
[----:B------:R-:W-:Y:S05]  /*02b0*/  BRA `(.L_x_2) ;  /* 0x0000000000107947 */ /* 0x000fea0003800000 */
.L_x_1:
[----:B------:R-:W-:Y:S01]  /*02c0*/  IMAD.MOV.U32 R3, RZ, RZ, -0x1 ;  /* 0xffffffffff037424 */ /* 0x000fe200078e00ff */
[----:B------:R-:W-:-:S04]  /*02d0*/  MOV R2, 0x300 ;  /* 0x0000030000027802 */ /* 0x000fc80000000f00 */
[----:B------:R2:W-:Y:S03]  /*02e0*/  STS [UR4], R3 ;  /* 0x00000003ff007988 */ /* 0x0005e60008000804 */
[----:B-12---:R-:W-:Y:S05]  /*02f0*/  CALL.REL.NOINC `($__internal_1_$__cuda_sm10x_tcgen05_guardrail_trap_phase_invalid_during_alloc) ;  /* 0x0000002400647944 */ /* 0x006fea0003c00000 */
.L_x_2:
[----:B------:R-:W-:Y:S05]  /*0300*/  WARPSYNC.ALL ;  /* 0x0000000000007948 */ /* 0x000fea0003800000 */
[----:B------:R-:W-:Y:S01]  /*0310*/  NOP ;  /* 0x0000000000007918 */ /* 0x000fe20000000000 */
.L_x_0:
[----:B------:R-:W3:Y:S08]  /*0320*/  S2UR UR5, SR_CgaCtaId ;  /* 0x00000000000579c3 */ /* 0x000ef00000008800 */
[----:B------:R-:W-:Y:S01]  /*0330*/  BAR.SYNC.DEFER_BLOCKING 0x0 ;  /* 0x0000000000007b1d */ /* 0x000fe20000010000 */
[----:B------:R-:W-:-:S05]  /*0340*/  LOP3.LUT R132, R0, 0xff, RZ, 0xc0, !PT ;  /* 0x000000ff00847812 */ /* 0x000fca00078ec0ff */
[----:B------:R-:W-:Y:S02]  /*0350*/  UMOV UR4, 0x400 ;  /* 0x0000040000047882 */ /* 0x000fe40000000000 */
[----:B------:R-:W4:Y:S08]  /*0360*/  LDC R10, c[0x0][0x3a0] ;  /* 0x0000e800ff0a7b82 */ /* 0x000f300000000800 */
[----:B------:R-:W5:Y:S01]  /*0370*/  S2UR UR14, SR_CTAID.Y ;  /* 0x00000000000e79c3 */ /* 0x000f620000002600 */
[----:B---3--:R-:W-:-:S09]  /*0380*/  ULEA UR26, UR5, UR4, 0x18 ;  /* 0x00000004051a7291 */ /* 0x008fd2000f8ec0ff */
[----:B--2---:R-:W2:Y:S01]  /*0390*/  LDS R3, [UR26] ;  /* 0x0000001aff037984 */ /* 0x004ea20008000800 */
[----:B------:R-:W-:Y:S06]  /*03a0*/  BAR.SYNC.DEFER_BLOCKING 0x0 ;  /* 0x0000000000007b1d */ /* 0x000fec0000010000 */
[----:B------:R-:W-:Y:S05]  /*03b0*/  @P2 BRA `(.L_x_5) ;  /* 0x0000000000182947 */ /* 0x000fea0003800000 */
[----:B------:R-:W-:Y:S01]  /*03c0*/  ELECT P0, URZ, PT ;  /* 0x0000000000ff782f */ /* 0x000fe20003800000 */
[----:B------:R-:W-:Y:S01]  /*03d0*/  IMAD.MOV.U32 R2, RZ, RZ, 0x1 ;  /* 0x00000001ff027424 */ /* 0x000fe200078e00ff */
[----:B------:R-:W-:Y:S01]  /*03e0*/  UMOV UR4, 0x40 ;  /* 0x0000004000047882 */ /* 0x000fe20000000000 */
[----:B------:R-:W-:Y:S01]  /*03f0*/  UVIRTCOUNT.DEALLOC.SMPOOL 0x80 ;  /* 0x000000800000784c */ /* 0x000fe20000000000 */
[----:B------:R-:W-:-:S09]  /*0400*/  ULEA UR4, UR5, UR4, 0x18 ;  /* 0x0000000405047291 */ /* 0x000fd2000f8ec0ff */
[----:B------:R3:W-:Y:S03]  /*0410*/  @P0 STS.U8 [UR4], R2 ;  /* 0x00000002ff000988 */ /* 0x0007e60008000004 */
.L_x_5:
[----:B------:R-:W3:Y:S01]  /*0420*/  S2UR UR4, SR_CTAID.Z ;  /* 0x00000000000479c3 */ /* 0x000ee20000002700 */
[----:B------:R-:W5:Y:S01]  /*0430*/  LDCU UR5, c[0x0][0x370] ;  /* 0x00006e00ff0577ac */ /* 0x000f620008000800 */
[----:B------:R-:W-:Y:S01]  /*0440*/  ISETP.GE.U32.AND P0, PT, R132, 0x20, PT ;  /* 0x000000208400780c */ /* 0x000fe20003f06070 */
[----:B----4-:R-:W-:Y:S01]  /*0450*/  VIADD R5, R10, 0xffffffff ;  /* 0xffffffff0a057836 */ /* 0x010fe20000000000 */
[C---:B------:R-:W-:Y:S01]  /*0460*/  ISETP.NE.U32.AND P3, PT, R132.reuse, RZ, PT ;  /* 0x000000ff8400720c */ /* 0x040fe20003f65070 */
[----:B------:R-:W3:Y:S01]  /*0470*/  LDCU UR6, c[0x0][0x374] ;  /* 0x00006e80ff0677ac */ /* 0x000ee20008000800 */
[----:B------:R-:W-:Y:S01]  /*0480*/  LEA R4, R132, UR26, 0x2 ;  /* 0x0000001a84047c11 */ /* 0x000fe2000f8e10ff */
[----:B------:R-:W-:Y:S01]  /*0490*/  BSSY.RECONVERGENT B0, `(.L_x_6) ;  /* 0x0000015000007945 */ /* 0x000fe20003800200 */
[----:B------:R-:W5:Y:S01]  /*04a0*/  S2UR UR10, SR_CTAID.X ;  /* 0x00000000000a79c3 */ /* 0x000f620000002500 */
[----:B------:R-:W4:Y:S01]  /*04b0*/  LDCU.64 UR24, c[0x0][0x3c0] ;  /* 0x00007800ff1877ac */ /* 0x000f220008000a00 */
[----:B--2---:R-:W-:-:S05]  /*04c0*/  R2UR UR27, R3 ;  /* 0x00000000031b72ca */ /* 0x004fca00000e0000 */
[----:B------:R2:W-:Y:S01]  /*04d0*/  @!P0 STS [R4], RZ ;  /* 0x000000ff04008388 */ /* 0x0005e20000000800 */
[----:B------:R-:W1:Y:S01]  /*04e0*/  LDC R6, c[0x0][0x398] ;  /* 0x0000e600ff067b82 */ /* 0x000e620000000800 */
[----:B------:R-:W-:Y:S02]  /*04f0*/  NOP ;  /* 0x0000000000007918 */ /* 0x000fe40000000000 */
[----:B------:R2:W-:Y:S01]  /*0500*/  @!P3 STS [UR26+0x20], R5 ;  /* 0x00002005ff00b988 */ /* 0x0005e2000800081a */
[----:B---3-5:R-:W-:-:S04]  /*0510*/  UIMAD UR4, UR4, UR6, UR14 ;  /* 0x00000006040472a4 */ /* 0x028fc8000f8e020e */
[----:B------:R-:W-:-:S04]  /*0520*/  UIMAD UR4, UR4, UR5, UR10 ;  /* 0x00000005040472a4 */ /* 0x000fc8000f8e020a */
[----:B------:R-:W-:-:S04]  /*0530*/  UIMAD UR4, UR4, 0x180, URZ ;  /* 0x00000180040478a4 */ /* 0x000fc8000f8e02ff */
[----:B----4-:R-:W-:Y:S01]  /*0540*/  UIADD3 UR6, UP0, UPT, UR4, UR24, URZ ;  /* 0x0000001804067290 */ /* 0x010fe2000ff1e0ff */
[----:B-1----:R-:W-:-:S03]  /*0550*/  VIADD R6, R6, 0xffffffff ;  /* 0xffffffff06067836 */ /* 0x002fc60000000000 */
[----:B------:R-:W-:Y:S01]  /*0560*/  ULEA.HI.X.SX32 UR7, UR4, UR25, 0x1, UP0 ;  /* 0x0000001904077291 */ /* 0x000fe200080f0eff */
[----:B--2---:R-:W-:Y:S11]  /*0570*/  @P3 BRA `(.L_x_7) ;  /* 0x0000000000183947 */ /* 0x004ff60003800000 */
[----:B------:R-:W1:Y:S01]  /*0580*/  LDS R2, [UR26+0x8] ;  /* 0x0000081aff027984 */ /* 0x000e620008000800 */
[----:B------:R-:W2:Y:S01]  /*0590*/  LDC.64 R8, c[0x0][0x380] ;  /* 0x0000e000ff087b82 */ /* 0x000ea20000000a00 */
[----:B------:R-:W-:Y:S02]  /*05a0*/  IMAD.MOV.U32 R3, RZ, RZ, 0x70 ;  /* 0x00000070ff037424 */ /* 0x000fe400078e00ff */
[----:B--2---:R2:W-:Y:S03]  /*05b0*/  STS.64 [UR26], R8 ;  /* 0x00000008ff007988 */ /* 0x0045e60008000a1a */
[----:B-1----:R-:W-:-:S05]  /*05c0*/  LOP3.LUT R2, R2, 0x10, R3, 0xd8, !PT ;  /* 0x0000001002027812 */ /* 0x002fca00078ed803 */
[----:B------:R2:W-:Y:S02]  /*05d0*/  STS [UR26+0x8], R2 ;  /* 0x00000802ff007988 */ /* 0x0005e4000800081a */
.L_x_7:
[----:B------:R-:W-:Y:S05]  /*05e0*/  BSYNC.RECONVERGENT B0 ;  /* 0x0000000000007941 */ /* 0x000fea0003800200 */
.L_x_6:
[----:B------:R-:W-:Y:S04]  /*05f0*/  BSSY.RECONVERGENT B0, `(.L_x_8) ;  /* 0x000000a000007945 */ /* 0x000fe80003800200 */
[----:B------:R-:W-:Y:S05]  /*0600*/  @P3 BRA `(.L_x_9) ;  /* 0x0000000000203947 */ /* 0x000fea0003800000 */
[----:B--2---:R-:W1:Y:S01]  /*0610*/  LDS R2, [UR26+0x34] ;  /* 0x0000341aff027984 */ /* 0x004e620008000800 */
[----:B------:R-:W-:Y:S02]  /*0620*/  IMAD.MOV.U32 R3, RZ, RZ, 0x1f000000 ;  /* 0x1f000000ff037424 */ /* 0x000fe400078e00ff */
[----:B------:R-:W-:Y:S01]  /*0630*/  @!P3 IMAD.MOV.U32 R7, RZ, RZ, 0x7f ;  /* 0x0000007fff07b424 */ /* 0x000fe200078e00ff */
[----:B------:R-:W2:Y:S02]  /*0640*/  @!P3 LDS R8, [UR26+0x38] ;  /* 0x0000381aff08b984 */ /* 0x000ea40008000800 */
[----:B-1----:R-:W-:Y:S02]  /*0650*/  LOP3.LUT R2, R2, 0xff000000, R3, 0xb8, !PT ;  /* 0xff00000002027812 */ /* 0x002fe400078eb803 */
[----:B--2---:R-:W-:-:S03]  /*0660*/  @!P3 LOP3.LUT R3, R8, 0xff, R7, 0xb8, !PT ;  /* 0x000000ff0803b812 */ /* 0x004fc600078eb807 */
[----:B------:R1:W-:Y:S04]  /*0670*/  STS [UR26+0x34], R2 ;  /* 0x00003402ff007988 */ /* 0x0003e8000800081a */
[----:B------:R1:W-:Y:S02]  /*0680*/  @!P3 STS [UR26+0x38], R3 ;  /* 0x00003803ff00b988 */ /* 0x0003e4000800081a */
.L_x_9:
[----:B------:R-:W-:Y:S05]  /*0690*/  BSYNC.RECONVERGENT B0 ;  /* 0x0000000000007941 */ /* 0x000fea0003800200 */
.L_x_8:
[----:B------:R-:W-:Y:S04]  /*06a0*/  BSSY.RECONVERGENT B0, `(.L_x_10) ;  /* 0x000000a000007945 */ /* 0x000fe80003800200 */
[----:B------:R-:W-:Y:S05]  /*06b0*/  @P3 BRA `(.L_x_11) ;  /* 0x0000000000203947 */ /* 0x000fea0003800000 */
[----:B-12---:R-:W1:Y:S01]  /*06c0*/  LDS R2, [UR26+0x1c] ;  /* 0x00001c1aff027984 */ /* 0x006e620008000800 */
[----:B------:R-:W2:Y:S03]  /*06d0*/  LDC.64 R8, c[0x0][0x3a8] ;  /* 0x0000ea00ff087b82 */ /* 0x000ea60000000a00 */
[----:B------:R3:W-:Y:S01]  /*06e0*/  STS [UR26+0x24], R6 ;  /* 0x00002406ff007988 */ /* 0x0007e2000800081a */
[--C-:B--2---:R-:W-:Y:S02]  /*06f0*/  SHF.R.U32.HI R7, RZ, 0x4, R9.reuse ;  /* 0x00000004ff077819 */ /* 0x104fe40000011609 */
[----:B------:R-:W-:-:S05]  /*0700*/  SHF.R.U64 R3, R8, 0x4, R9 ;  /* 0x0000000408037819 */ /* 0x000fca0000001209 */
[----:B------:R3:W-:Y:S01]  /*0710*/  STS [UR26+0xc], R3 ;  /* 0x00000c03ff007988 */ /* 0x0007e2000800081a */
[----:B-1----:R-:W-:-:S05]  /*0720*/  LOP3.LUT R2, R2, 0xf, R7, 0xb8, !PT ;  /* 0x0000000f02027812 */ /* 0x002fca00078eb807 */
[----:B------:R3:W-:Y:S02]  /*0730*/  STS [UR26+0x1c], R2 ;  /* 0x00001c02ff007988 */ /* 0x0007e4000800081a */
.L_x_11:
[----:B------:R-:W-:Y:S05]  /*0740*/  BSYNC.RECONVERGENT B0 ;  /* 0x0000000000007941 */ /* 0x000fea0003800200 */
.L_x_10:
[----:B------:R-:W-:Y:S04]  /*0750*/  BSSY.RECONVERGENT B1, `(.L_x_12) ;  /* 0x000001d000017945 */ /* 0x000fe80003800200 */
[----:B------:R-:W-:Y:S04]  /*0760*/  BSSY.RELIABLE B0, `(.L_x_13) ;  /* 0x0000018000007945 */ /* 0x000fe80003800100 */
[----:B------:R-:W-:Y:S05]  /*0770*/  @P3 BRA `(.L_x_14) ;  /* 0x00000000001c3947 */ /* 0x000fea0003800000 */
[----:B-123--:R-:W1:Y:S02]  /*0780*/  LDS R2, [UR26+0x34] ;  /* 0x0000341aff027984 */ /* 0x00ee640008000800 */
[----:B-1----:R-:W-:-:S05]  /*0790*/  LOP3.LUT R2, R2, 0x7, RZ, 0xb8, !PT ;  /* 0x0000000702027812 */ /* 0x002fca00078eb8ff */
[----:B------:R1:W-:Y:S01]  /*07a0*/  STS [UR26+0x34], R2 ;  /* 0x00003402ff007988 */ /* 0x0003e2000800081a */
[----:B------:R-:W-:Y:S05]  /*07b0*/  @P3 BRA `(.L_x_15) ;  /* 0x00000000001c3947 */ /* 0x000fea0003800000 */
[----:B-1----:R-:W1:Y:S02]  /*07c0*/  LDS R2, [UR26+0x34] ;  /* 0x0000341aff027984 */ /* 0x002e640008000800 */
[----:B-1----:R-:W-:-:S05]  /*07d0*/  LOP3.LUT R2, R2, 0x38, RZ, 0xb8, !PT ;  /* 0x0000003802027812 */ /* 0x002fca00078eb8ff */
[----:B------:R4:W-:Y:S02]  /*07e0*/  STS [UR26+0x34], R2 ;  /* 0x00003402ff007988 */ /* 0x0009e4000800081a */
.L_x_14:
[----:B------:R-:W-:Y:S05]  /*07f0*/  @P3 BRA `(.L_x_16) ;  /* 0x00000000001c3947 */ /* 0x000fea0003800000 */
[----:B-1234-:R-:W1:Y:S02]  /*0800*/  LDS R2, [UR26+0x8] ;  /* 0x0000081aff027984 */ /* 0x01ee640008000800 */
[----:B-1----:R-:W-:-:S05]  /*0810*/  LOP3.LUT R2, R2, 0x780, RZ, 0xb8, !PT ;  /* 0x0000078002027812 */ /* 0x002fca00078eb8ff */
[----:B------:R2:W-:Y:S02]  /*0820*/  STS [UR26+0x8], R2 ;  /* 0x00000802ff007988 */ /* 0x0005e4000800081a */
.L_x_15:
[----:B------:R-:W-:Y:S05]  /*0830*/  @P3 BRA `(.L_x_17) ;  /* 0x0000000000283947 */ /* 0x000fea0003800000 */
[----:B-12---:R-:W1:Y:S02]  /*0840*/  LDS R2, [UR26+0x8] ;  /* 0x0000081aff027984 */ /* 0x006e640008000800 */
[----:B-1----:R-:W-:-:S05]  /*0850*/  LOP3.LUT R2, R2, 0x1800, RZ, 0xb8, !PT ;  /* 0x0000180002027812 */ /* 0x002fca00078eb8ff */
[----:B------:R5:W-:Y:S02]  /*0860*/  STS [UR26+0x8], R2 ;  /* 0x00000802ff007988 */ /* 0x000be4000800081a */
.L_x_16:
[----:B------:R-:W-:Y:S05]  /*0870*/  @P3 BREAK.RELIABLE B0 ;  /* 0x0000000000003942 */ /* 0x000fea0003800100 */
[----:B------:R-:W-:Y:S05]  /*0880*/  @P3 BRA `(.L_x_18) ;  /* 0x0000000000243947 */ /* 0x000fea0003800000 */
[----:B-1-3--:R-:W1:Y:S01]  /*0890*/  LDS R3, [UR26+0x8] ;  /* 0x0000081aff037984 */ /* 0x00ae620008000800 */
[----:B--2-45:R-:W-:-:S05]  /*08a0*/  IMAD.MOV.U32 R2, RZ, RZ, 0x6000 ;  /* 0x00006000ff027424 */ /* 0x034fca00078e00ff */
[----:B-1----:R-:W-:-:S04]  /*08b0*/  LOP3.LUT R2, R3, 0x2000, R2, 0xd8, !PT ;  /* 0x0000200003027812 */ /* 0x002fc800078ed802 */
[----:B------:R-:W-:-:S05]  /*08c0*/  LOP3.LUT R2, R2, 0x400000, RZ, 0xb8, !PT ;  /* 0x0040000002027812 */ /* 0x000fca00078eb8ff */
[----:B------:R3:W-:Y:S02]  /*08d0*/  STS [UR26+0x8], R2 ;  /* 0x00000802ff007988 */ /* 0x0007e4000800081a */
.L_x_17:
[----:B------:R-:W-:Y:S05]  /*08e0*/  BSYNC.RELIABLE B0 ;  /* 0x0000000000007941 */ /* 0x000fea0003800100 */
.L_x_13:
[----:B-123--:R-:W1:Y:S02]  /*08f0*/  @!P3 LDS R2, [UR26+0x8] ;  /* 0x0000081aff02b984 */ /* 0x00ee640008000800 */
[----:B-1----:R-:W-:-:S05]  /*0900*/  @!P3 LOP3.LUT R2, R2, 0x8000, RZ, 0xb8, !PT ;  /* 0x000080000202b812 */ /* 0x002fca00078eb8ff */
[----:B------:R1:W-:Y:S02]  /*0910*/  @!P3 STS [UR26+0x8], R2 ;  /* 0x00000802ff00b988 */ /* 0x0003e4000800081a */
.L_x_18:
[----:B------:R-:W-:Y:S05]  /*0920*/  BSYNC.RECONVERGENT B1 ;  /* 0x0000000000017941 */ /* 0x000fea0003800200 */
.L_x_12:
[----:B------:R-:W-:Y:S05]  /*0930*/  WARPSYNC.ALL ;  /* 0x0000000000007948 */ /* 0x000fea0003800000 */
[----:B------:R-:W-:Y:S01]  /*0940*/  NOP ;  /* 0x0000000000007918 */ /* 0x000fe20000000000 */
[----:B------:R-:W1:Y:S02]  /*0950*/  LDC R7, c[0x0][0x39c] ;  /* 0x0000e700ff077b82 */ /* 0x000e640000000800 */
[----:B-1----:R-:W-:Y:S01]  /*0960*/  VIADD R7, R7, 0xffffffff ;  /* 0xffffffff07077836 */ /* 0x002fe20000000000 */
[----:B------:R-:W-:Y:S06]  /*0970*/  @P0 BRA `(.L_x_19) ;  /* 0x0000000000300947 */ /* 0x000fec0003800000 */
[----:B--2345:R-:W1:Y:S01]  /*0980*/  S2R R2, SR_LANEID ;  /* 0x0000000000027919 */ /* 0x03ce620000000000 */
[----:B------:R-:W-:Y:S05]  /*0990*/  WARPSYNC.ALL ;  /* 0x0000000000007948 */ /* 0x000fea0003800000 */
[----:B------:R-:W-:Y:S01]  /*09a0*/  NOP ;  /* 0x0000000000007918 */ /* 0x000fe20000000000 */
[----:B-1----:R-:W-:-:S05]  /*09b0*/  IMAD.SHL.U32 R8, R2, 0x4, RZ ;  /* 0x0000000402087824 */ /* 0x002fca00078e00ff */
[----:B------:R-:W1:Y:S01]  /*09c0*/  LDS R9, [R8+UR26] ;  /* 0x0000001a08097984 */ /* 0x000e620008000800 */
[----:B------:R-:W-:-:S05]  /*09d0*/  IADD3 R2, P1, PT, R8, UR6, RZ ;  /* 0x0000000608027c10 */ /* 0x000fca000ff3e0ff */
[----:B------:R-:W-:-:S05]  /*09e0*/  IMAD.X R3, RZ, RZ, UR7, P1 ;  /* 0x00000007ff037e24 */ /* 0x000fca00088e06ff */
[----:B-1----:R1:W2:Y:S01]  /*09f0*/  ATOMG.E.EXCH.STRONG.GPU PT, RZ, [R2], R9 ;  /* 0x0000000902ff73a8 */ /* 0x0022a200041ee100 */
[----:B------:R-:W-:-:S04]  /*0a00*/  DEPBAR {5,4,3,2,1,0} ;  /* 0x0000003f0000791a */ /* 0x000fc80000000000 */
[----:B------:R-:W3:Y:S02]  /*0a10*/  CCTL.E.C.LDCU.IV.DEEP [UR6] ;  /* 0x0000000006007540 */ /* 0x000ee40009c08000 */
[----:B---3--:R1:W-:Y:S01]  /*0a20*/  UTMACCTL.IV [UR6] ;  /* 0x00000000060079b9 */ /* 0x0083e20008000000 */
[----:B------:R-:W-:Y:S01]  /*0a30*/  NOP ;  /* 0x0000000000007918 */ /* 0x000fe20000000000 */
.L_x_19:
[----:B------:R-:W-:Y:S05]  /*0a40*/  @P0 BRA `(.L_x_20) ;  /* 0x00000000000c0947 */ /* 0x000fea0003800000 */
[----:B------:R0:W-:Y:S01]  /*0a50*/  UTMACMDFLUSH ;  /* 0x00000000000079b7 */ /* 0x0001e20000000000 */
[----:B------:R-:W-:Y:S05]  /*0a60*/  @P0 BRA `(.L_x_20) ;  /* 0x0000000000040947 */ /* 0x000fea0003800000 */
[----:B------:R-:W-:-:S04]  /*0a70*/  DEPBAR.LE SB0, 0x0 ;  /* 0x000080000000791a */ /* 0x000fc80000000000 */
.L_x_20:
[----:B------:R-:W-:Y:S05]  /*0a80*/  WARPSYNC.ALL ;  /* 0x0000000000007948 */ /* 0x000fea0003800000 */
[----:B------:R-:W-:Y:S01]  /*0a90*/  NOP ;  /* 0x0000000000007918 */ /* 0x000fe20000000000 */
[----:B--2---:R-:W-:Y:S06]  /*0aa0*/  BAR.SYNC.DEFER_BLOCKING 0x0 ;  /* 0x0000000000007b1d */ /* 0x004fec0000010000 */
[----:B------:R-:W-:Y:S02]  /*0ab0*/  BSSY.RECONVERGENT B1, `(.L_x_21) ;  /* 0x000000b000017945 */ /* 0x000fe40003800200 */
[----:B------:R-:W-:Y:S06]  /*0ac0*/  BAR.SYNC.DEFER_BLOCKING 0x0 ;  /* 0x0000000000007b1d */ /* 0x000fec0000010000 */
[----:B------:R2:W-:Y:S01]  /*0ad0*/  @!P0 STS [R4], RZ ;  /* 0x000000ff04008388 */ /* 0x0005e20000000800 */
[----:B------:R-:W-:Y:S01]  /*0ae0*/  NOP ;  /* 0x0000000000007918 */ /* 0x000fe20000000000 */
[----:B------:R-:W-:Y:S05]  /*0af0*/  @P3 BRA `(.L_x_22) ;  /* 0x0000000000183947 */ /* 0x000fea0003800000 */
[----:B-1-345:R-:W1:Y:S01]  /*0b00*/  LDS R2, [UR26+0x8] ;  /* 0x0000081aff027984 */ /* 0x03ae620008000800 */
[----:B------:R-:W3:Y:S01]  /*0b10*/  LDC.64 R8, c[0x0][0x388] ;  /* 0x0000e200ff087b82 */ /* 0x000ee20000000a00 */
[----:B------:R-:W-:Y:S02]  /*0b20*/  IMAD.MOV.U32 R3, RZ, RZ, 0x70 ;  /* 0x00000070ff037424 */ /* 0x000fe400078e00ff */
[----:B---3--:R3:W-:Y:S03]  /*0b30*/  STS.64 [UR26], R8 ;  /* 0x00000008ff007988 */ /* 0x0087e60008000a1a */
[----:B-1----:R-:W-:-:S05]  /*0b40*/  LOP3.LUT R2, R2, 0x10, R3, 0xd8, !PT ;  /* 0x0000001002027812 */ /* 0x002fca00078ed803 */
[----:B------:R3:W-:Y:S02]  /*0b50*/  STS [UR26+0x8], R2 ;  /* 0x00000802ff007988 */ /* 0x0007e4000800081a */
.L_x_22:
[----:B-1----:R-:W-:Y:S05]  /*0b60*/  BSYNC.RECONVERGENT B1 ;  /* 0x0000000000017941 */ /* 0x002fea0003800200 */
.L_x_21:
[----:B------:R-:W-:Y:S04]  /*0b70*/  BSSY.RECONVERGENT B1, `(.L_x_23) ;  /* 0x000000a000017945 */ /* 0x000fe80003800200 */
[----:B------:R-:W-:Y:S05]  /*0b80*/  @P3 BRA `(.L_x_24) ;  /* 0x0000000000203947 */ /* 0x000fea0003800000 */
[----:B---345:R-:W1:Y:S01]  /*0b90*/  LDS R2, [UR26+0x34] ;  /* 0x0000341aff027984 */ /* 0x038e620008000800 */
[----:B------:R-:W-:Y:S02]  /*0ba0*/  IMAD.MOV.U32 R3, RZ, RZ, 0x7f000000 ;  /* 0x7f000000ff037424 */ /* 0x000fe400078e00ff */
[----:B------:R-:W-:Y:S01]  /*0bb0*/  @!P3 IMAD.MOV.U32 R8, RZ, RZ, 0x1f ;  /* 0x0000001fff08b424 */ /* 0x000fe200078e00ff */
[----:B------:R-:W3:Y:S02]  /*0bc0*/  @!P3 LDS R9, [UR26+0x38] ;  /* 0x0000381aff09b984 */ /* 0x000ee40008000800 */
[----:B-1----:R-:W-:Y:S02]  /*0bd0*/  LOP3.LUT R2, R2, 0xff000000, R3, 0xb8, !PT ;  /* 0xff00000002027812 */ /* 0x002fe400078eb803 */
[----:B---3--:R-:W-:-:S03]  /*0be0*/  @!P3 LOP3.LUT R3, R9, 0xff, R8, 0xb8, !PT ;  /* 0x000000ff0903b812 */ /* 0x008fc600078eb808 */
[----:B------:R1:W-:Y:S04]  /*0bf0*/  STS [UR26+0x34], R2 ;  /* 0x00003402ff007988 */ /* 0x0003e8000800081a */
[----:B------:R1:W-:Y:S02]  /*0c00*/  @!P3 STS [UR26+0x38], R3 ;  /* 0x00003803ff00b988 */ /* 0x0003e4000800081a */
.L_x_24:
[----:B------:R-:W-:Y:S05]  /*0c10*/  BSYNC.RECONVERGENT B1 ;  /* 0x0000000000017941 */ /* 0x000fea0003800200 */
.L_x_23:
[----:B------:R-:W-:Y:S04]  /*0c20*/  BSSY.RECONVERGENT B1, `(.L_x_25) ;  /* 0x0000004000017945 */ /* 0x000fe80003800200 */
[----:B------:R-:W-:Y:S05]  /*0c30*/  @P3 BRA `(.L_x_26) ;  /* 0x0000000000083947 */ /* 0x000fea0003800000 */
[----:B------:R1:W-:Y:S04]  /*0c40*/  STS [UR26+0x24], R5 ;  /* 0x00002405ff007988 */ /* 0x0003e8000800081a */
[----:B------:R1:W-:Y:S02]  /*0c50*/  STS [UR26+0x20], R7 ;  /* 0x00002007ff007988 */ /* 0x0003e4000800081a */
.L_x_26:
[----:B------:R-:W-:Y:S05]  /*0c60*/  BSYNC.RECONVERGENT B1 ;  /* 0x0000000000017941 */ /* 0x000fea0003800200 */
.L_x_25:
[----:B------:R-:W-:Y:S04]  /*0c70*/  BSSY.RECONVERGENT B2, `(.L_x_27) ;  /* 0x0000025000027945 */ /* 0x000fe80003800200 */
[----:B------:R-:W-:Y:S04]  /*0c80*/  BSSY.RELIABLE B1, `(.L_x_28) ;  /* 0x0000020000017945 */ /* 0x000fe80003800100 */
[----:B------:R-:W-:Y:S05]  /*0c90*/  @P3 BRA `(.L_x_29) ;  /* 0x00000000002c3947 */ /* 0x000fea0003800000 */
[----:B-1-345:R-:W1:Y:S01]  /*0ca0*/  LDS R2, [UR26+0x1c] ;  /* 0x00001c1aff027984 */ /* 0x03ae620008000800 */
[----:B------:R-:W3:Y:S02]  /*0cb0*/  LDC.64 R8, c[0x0][0x3b0] ;  /* 0x0000ec00ff087b82 */ /* 0x000ee40000000a00 */
[--C-:B---3--:R-:W-:Y:S02]  /*0cc0*/  SHF.R.U32.HI R5, RZ, 0x4, R9.reuse ;  /* 0x00000004ff057819 */ /* 0x108fe40000011609 */
[----:B------:R-:W-:-:S05]  /*0cd0*/  SHF.R.U64 R3, R8, 0x4, R9 ;  /* 0x0000000408037819 */ /* 0x000fca0000001209 */
[----:B------:R3:W-:Y:S01]  /*0ce0*/  STS [UR26+0xc], R3 ;  /* 0x00000c03ff007988 */ /* 0x0007e2000800081a */
[----:B-1----:R-:W-:-:S05]  /*0cf0*/  LOP3.LUT R2, R2, 0xf, R5, 0xb8, !PT ;  /* 0x0000000f02027812 */ /* 0x002fca00078eb805 */
[----:B------:R3:W-:Y:S01]  /*0d00*/  STS [UR26+0x1c], R2 ;  /* 0x00001c02ff007988 */ /* 0x0007e2000800081a */
[----:B------:R-:W-:Y:S05]  /*0d10*/  @P3 BRA `(.L_x_30) ;  /* 0x00000000001c3947 */ /* 0x000fea0003800000 */
[----:B---3--:R-:W1:Y:S02]  /*0d20*/  LDS R2, [UR26+0x34] ;  /* 0x0000341aff027984 */ /* 0x008e640008000800 */
[----:B-1----:R-:W-:-:S05]  /*0d30*/  LOP3.LUT R2, R2, 0x7, RZ, 0xb8, !PT ;  /* 0x0000000702027812 */ /* 0x002fca00078eb8ff */
[----:B------:R1:W-:Y:S02]  /*0d40*/  STS [UR26+0x34], R2 ;  /* 0x00003402ff007988 */ /* 0x0003e4000800081a */
.L_x_29:
[----:B------:R-:W-:Y:S05]  /*0d50*/  @P3 BRA `(.L_x_31) ;  /* 0x00000000001c3947 */ /* 0x000fea0003800000 */
[----:B-1-345:R-:W1:Y:S02]  /*0d60*/  LDS R2, [UR26+0x34] ;  /* 0x0000341aff027984 */ /* 0x03ae640008000800 */
[----:B-1----:R-:W-:-:S05]  /*0d70*/  LOP3.LUT R2, R2, 0x38, RZ, 0xb8, !PT ;  /* 0x0000003802027812 */ /* 0x002fca00078eb8ff */
[----:B------:R1:W-:Y:S02]  /*0d80*/  STS [UR26+0x34], R2 ;  /* 0x00003402ff007988 */ /* 0x0003e4000800081a */
.L_x_30:
[----:B------:R-:W-:Y:S05]  /*0d90*/  @P3 BRA `(.L_x_32) ;  /* 0x00000000001c3947 */ /* 0x000fea0003800000 */
[----:B-1-3--:R-:W1:Y:S02]  /*0da0*/  LDS R2, [UR26+0x8] ;  /* 0x0000081aff027984 */ /* 0x00ae640008000800 */
[----:B-1----:R-:W-:-:S05]  /*0db0*/  LOP3.LUT R2, R2, 0x780, RZ, 0xb8, !PT ;  /* 0x0000078002027812 */ /* 0x002fca00078eb8ff */
[----:B------:R1:W-:Y:S02]  /*0dc0*/  STS [UR26+0x8], R2 ;  /* 0x00000802ff007988 */ /* 0x0003e4000800081a */
.L_x_31:
[----:B------:R-:W-:Y:S05]  /*0dd0*/  @P3 BRA `(.L_x_33) ;  /* 0x0000000000283947 */ /* 0x000fea0003800000 */
[----:B-1-345:R-:W1:Y:S02]  /*0de0*/  LDS R2, [UR26+0x8] ;  /* 0x0000081aff027984 */ /* 0x03ae640008000800 */
[----:B-1----:R-:W-:-:S05]  /*0df0*/  LOP3.LUT R2, R2, 0x1800, RZ, 0xb8, !PT ;  /* 0x0000180002027812 */ /* 0x002fca00078eb8ff */
[----:B------:R4:W-:Y:S02]  /*0e00*/  STS [UR26+0x8], R2 ;  /* 0x00000802ff007988 */ /* 0x0009e4000800081a */
.L_x_32:
[----:B------:R-:W-:Y:S05]  /*0e10*/  @P3 BREAK.RELIABLE B1 ;  /* 0x0000000000013942 */ /* 0x000fea0003800100 */
[----:B------:R-:W-:Y:S05]  /*0e20*/  @P3 BRA `(.L_x_34) ;  /* 0x0000000000243947 */ /* 0x000fea0003800000 */
[----:B-1-34-:R-:W1:Y:S01]  /*0e30*/  LDS R2, [UR26+0x8] ;  /* 0x0000081aff027984 */ /* 0x01ae620008000800 */
[----:B------:R-:W-:-:S05]  /*0e40*/  IMAD.MOV.U32 R3, RZ, RZ, 0x6000 ;  /* 0x00006000ff037424 */ /* 0x000fca00078e00ff */
[----:B-1----:R-:W-:-:S04]  /*0e50*/  LOP3.LUT R2, R2, 0x6000, R3, 0xd8, !PT ;  /* 0x0000600002027812 */ /* 0x002fc800078ed803 */
[----:B------:R-:W-:-:S05]  /*0e60*/  LOP3.LUT R2, R2, 0x400000, RZ, 0xb8, !PT ;  /* 0x0040000002027812 */ /* 0x000fca00078eb8ff */
[----:B------:R1:W-:Y:S02]  /*0e70*/  STS [UR26+0x8], R2 ;  /* 0x00000802ff007988 */ /* 0x0003e4000800081a */
.L_x_33:
[----:B------:R-:W-:Y:S05]  /*0e80*/  BSYNC.RELIABLE B1 ;  /* 0x0000000000017941 */ /* 0x000fea0003800100 */
.L_x_28:
[----:B-1-345:R-:W1:Y:S02]  /*0e90*/  @!P3 LDS R2, [UR26+0x8] ;  /* 0x0000081aff02b984 */ /* 0x03ae640008000800 */
[----:B-1----:R-:W-:-:S05]  /*0ea0*/  @!P3 LOP3.LUT R2, R2, 0x8000, RZ, 0xb8, !PT ;  /* 0x000080000202b812 */ /* 0x002fca00078eb8ff */
[----:B------:R5:W-:Y:S02]  /*0eb0*/  @!P3 STS [UR26+0x8], R2 ;  /* 0x00000802ff00b988 */ /* 0x000be4000800081a */
.L_x_34:
[----:B------:R-:W-:Y:S05]  /*0ec0*/  BSYNC.RECONVERGENT B2 ;  /* 0x0000000000027941 */ /* 0x000fea0003800200 */
.L_x_27:
[----:B------:R-:W-:Y:S05]  /*0ed0*/  WARPSYNC.ALL ;  /* 0x0000000000007948 */ /* 0x000fea0003800000 */
[----:B------:R-:W-:Y:S01]  /*0ee0*/  NOP ;  /* 0x0000000000007918 */ /* 0x000fe20000000000 */
[----:B------:R-:W-:-:S04]  /*0ef0*/  UIADD3 UR5, UPT, UPT, UR4, 0x80, URZ ;  /* 0x0000008004057890 */ /* 0x000fc8000fffe0ff */
[----:B------:R-:W-:-:S04]  /*0f00*/  UIADD3 UR8, UP0, UPT, UR5, UR24, URZ ;  /* 0x0000001805087290 */ /* 0x000fc8000ff1e0ff */
[----:B------:R-:W-:Y:S01]  /*0f10*/  ULEA.HI.X.SX32 UR9, UR5, UR25, 0x1, UP0 ;  /* 0x0000001905097291 */ /* 0x000fe200080f0eff */
[----:B------:R-:W-:Y:S11]  /*0f20*/  @P0 BRA `(.L_x_35) ;  /* 0x0000000000300947 */ /* 0x000ff60003800000 */
[----:B-1-345:R-:W1:Y:S01]  /*0f30*/  S2R R2, SR_LANEID ;  /* 0x0000000000027919 */ /* 0x03ae620000000000 */
[----:B------:R-:W-:Y:S05]  /*0f40*/  WARPSYNC.ALL ;  /* 0x0000000000007948 */ /* 0x000fea0003800000 */
[----:B------:R-:W-:Y:S01]  /*0f50*/  NOP ;  /* 0x0000000000007918 */ /* 0x000fe20000000000 */
[----:B-1----:R-:W-:-:S05]  /*0f60*/  IMAD.SHL.U32 R8, R2, 0x4, RZ ;  /* 0x0000000402087824 */ /* 0x002fca00078e00ff */
[----:B------:R-:W1:Y:S01]  /*0f70*/  LDS R5, [R8+UR26] ;  /* 0x0000001a08057984 */ /* 0x000e620008000800 */
[----:B------:R-:W-:-:S05]  /*0f80*/  IADD3 R2, P1, PT, R8, UR8, RZ ;  /* 0x0000000808027c10 */ /* 0x000fca000ff3e0ff */
[----:B------:R-:W-:-:S05]  /*0f90*/  IMAD.X R3, RZ, RZ, UR9, P1 ;  /* 0x00000009ff037e24 */ /* 0x000fca00088e06ff */
[----:B-1----:R1:W3:Y:S01]  /*0fa0*/  ATOMG.E.EXCH.STRONG.GPU PT, RZ, [R2], R5 ;  /* 0x0000000502ff73a8 */ /* 0x0022e200041ee100 */
[----:B------:R-:W-:-:S04]  /*0fb0*/  DEPBAR {5,4,3,2,1,0} ;  /* 0x0000003f0000791a */ /* 0x000fc80000000000 */
[----:B------:R-:W4:Y:S02]  /*0fc0*/  CCTL.E.C.LDCU.IV.DEEP [UR8] ;  /* 0x0000000008007540 */ /* 0x000f240009c08000 */
[----:B----4-:R1:W-:Y:S01]  /*0fd0*/  UTMACCTL.IV [UR8] ;  /* 0x00000000080079b9 */ /* 0x0103e20008000000 */
[----:B------:R-:W-:Y:S01]  /*0fe0*/  NOP ;  /* 0x0000000000007918 */ /* 0x000fe20000000000 */
.L_x_35:
[----:B------:R-:W-:Y:S05]  /*0ff0*/  @P0 BRA `(.L_x_36) ;  /* 0x00000000000c0947 */ /* 0x000fea0003800000 */
[----:B------:R0:W-:Y:S01]  /*1000*/  UTMACMDFLUSH ;  /* 0x00000000000079b7 */ /* 0x0001e20000000000 */
[----:B------:R-:W-:Y:S05]  /*1010*/  @P0 BRA `(.L_x_36) ;  /* 0x0000000000040947 */ /* 0x000fea0003800000 */
[----:B------:R-:W-:-:S04]  /*1020*/  DEPBAR.LE SB0, 0x0 ;  /* 0x000080000000791a */ /* 0x000fc80000000000 */
.L_x_36:
[----:B------:R-:W-:Y:S05]  /*1030*/  WARPSYNC.ALL ;  /* 0x0000000000007948 */ /* 0x000fea0003800000 */
[----:B------:R-:W-:Y:S01]  /*1040*/  NOP ;  /* 0x0000000000007918 */ /* 0x000fe20000000000 */
[----:B---3--:R-:W-:Y:S06]  /*1050*/  BAR.SYNC.DEFER_BLOCKING 0x0 ;  /* 0x0000000000007b1d */ /* 0x008fec0000010000 */
[----:B------:R-:W-:Y:S02]  /*1060*/  BSSY.RECONVERGENT B2, `(.L_x_37) ;  /* 0x000000b000027945 */ /* 0x000fe40003800200 */
[----:B------:R-:W-:Y:S06]  /*1070*/  BAR.SYNC.DEFER_BLOCKING 0x0 ;  /* 0x0000000000007b1d */ /* 0x000fec0000010000 */
[----:B------:R3:W-:Y:S01]  /*1080*/  @!P0 STS [R4], RZ ;  /* 0x000000ff04008388 */ /* 0x0007e20000000800 */
[----:B------:R-:W-:Y:S01]  /*1090*/  NOP ;  /* 0x0000000000007918 */ /* 0x000fe20000000000 */
[----:B------:R-:W-:Y:S05]  /*10a0*/  @P3 BRA `(.L_x_38) ;  /* 0x0000000000183947 */ /* 0x000fea0003800000 */
[----:B-1--45:R-:W1:Y:S01]  /*10b0*/  LDS R2, [UR26+0x8] ;  /* 0x0000081aff027984 */ /* 0x032e620008000800 */
[----:B--23--:R-:W2:Y:S01]  /*10c0*/  LDC.64 R4, c[0x0][0x390] ;  /* 0x0000e400ff047b82 */ /* 0x00cea20000000a00 */
[----:B------:R-:W-:Y:S02]  /*10d0*/  IMAD.MOV.U32 R3, RZ, RZ, 0x70 ;  /* 0x00000070ff037424 */ /* 0x000fe400078e00ff */
[----:B--2---:R2:W-:Y:S03]  /*10e0*/  STS.64 [UR26], R4 ;  /* 0x00000004ff007988 */ /* 0x0045e60008000a1a */
[----:B-1----:R-:W-:-:S05]  /*10f0*/  LOP3.LUT R2, R2, 0x10, R3, 0xd8, !PT ;  /* 0x0000001002027812 */ /* 0x002fca00078ed803 */
[----:B------:R2:W-:Y:S02]  /*1100*/  STS [UR26+0x8], R2 ;  /* 0x00000802ff007988 */ /* 0x0005e4000800081a */
.L_x_38:
[----:B-1----:R-:W-:Y:S05]  /*1110*/  BSYNC.RECONVERGENT B2 ;  /* 0x0000000000027941 */ /* 0x002fea0003800200 */
.L_x_37:
[----:B------:R-:W-:Y:S04]  /*1120*/  BSSY.RECONVERGENT B3, `(.L_x_39) ;  /* 0x0000033000037945 */ /* 0x000fe80003800200 */
[----:B------:R-:W-:Y:S04]  /*1130*/  BSSY.RELIABLE B2, `(.L_x_40) ;  /* 0x000002e000027945 */ /* 0x000fe80003800100 */
[----:B------:R-:W-:Y:S05]  /*1140*/  @P3 BRA `(.L_x_41) ;  /* 0x0000000000243947 */ /* 0x000fea0003800000 */
[----:B--2-45:R-:W1:Y:S01]  /*1150*/  LDS R2, [UR26+0x34] ;  /* 0x0000341aff027984 */ /* 0x034e620008000800 */
[----:B------:R-:W-:-:S05]  /*1160*/  IMAD.MOV.U32 R3, RZ, RZ, 0x7f000000 ;  /* 0x7f000000ff037424 */ /* 0x000fca00078e00ff */
[----:B-1----:R-:W-:-:S05]  /*1170*/  LOP3.LUT R2, R2, 0xff000000, R3, 0xb8, !PT ;  /* 0xff00000002027812 */ /* 0x002fca00078eb803 */
[----:B------:R1:W-:Y:S01]  /*1180*/  STS [UR26+0x34], R2 ;  /* 0x00003402ff007988 */ /* 0x0003e2000800081a */
[----:B------:R-:W-:Y:S05]  /*1190*/  @P3 BRA `(.L_x_42) ;  /* 0x0000000000183947 */ /* 0x000fea0003800000 */
[----:B-1----:R-:W1:Y:S01]  /*11a0*/  LDS R2, [UR26+0x38] ;  /* 0x0000381aff027984 */ /* 0x002e620008000800 */
[----:B------:R-:W-:-:S05]  /*11b0*/  IMAD.MOV.U32 R3, RZ, RZ, 0x7f ;  /* 0x0000007fff037424 */ /* 0x000fca00078e00ff */
[----:B-1----:R-:W-:-:S05]  /*11c0*/  LOP3.LUT R2, R2, 0xff, R3, 0xb8, !PT ;  /* 0x000000ff02027812 */ /* 0x002fca00078eb803 */
[----:B------:R1:W-:Y:S02]  /*11d0*/  STS [UR26+0x38], R2 ;  /* 0x00003802ff007988 */ /* 0x0003e4000800081a */
.L_x_41:
[----:B------:R-:W-:Y:S05]  /*11e0*/  @P3 BRA `(.L_x_43) ;  /* 0x00000000000c3947 */ /* 0x000fea0003800000 */
[----:B------:R1:W-:Y:S02]  /*11f0*/  STS [UR26+0x20], R7 ;  /* 0x00002007ff007988 */ /* 0x0003e4000800081a */
.L_x_42:
[----:B------:R-:W-:Y:S05]  /*1200*/  @P3 BRA `(.L_x_44) ;  /* 0x0000000000243947 */ /* 0x000fea0003800000 */
[----:B------:R1:W-:Y:S02]  /*1210*/  STS [UR26+0x24], R6 ;  /* 0x00002406ff007988 */ /* 0x0003e4000800081a */
.L_x_43:
[----:B------:R-:W-:Y:S05]  /*1220*/  @P3 BRA `(.L_x_45) ;  /* 0x00000000002c3947 */ /* 0x000fea0003800000 */
[----:B-12-45:R-:W1:Y:S01]  /*1230*/  LDS R2, [UR26+0x1c] ;  /* 0x00001c1aff027984 */ /* 0x036e620008000800 */
[----:B------:R-:W2:Y:S02]  /*1240*/  LDC.64 R6, c[0x0][0x3b8] ;  /* 0x0000ee00ff067b82 */ /* 0x000ea40000000a00 */
[--C-:B--2---:R-:W-:Y:S02]  /*1250*/  SHF.R.U32.HI R5, RZ, 0x4, R7.reuse ;  /* 0x00000004ff057819 */ /* 0x104fe40000011607 */
[----:B------:R-:W-:-:S05]  /*1260*/  SHF.R.U64 R3, R6, 0x4, R7 ;  /* 0x0000000406037819 */ /* 0x000fca0000001207 */
[----:B------:R2:W-:Y:S01]  /*1270*/  STS [UR26+0xc], R3 ;  /* 0x00000c03ff007988 */ /* 0x0005e2000800081a */
[----:B-1----:R-:W-:-:S05]  /*1280*/  LOP3.LUT R2, R2, 0xf, R5, 0xb8, !PT ;  /* 0x0000000f02027812 */ /* 0x002fca00078eb805 */
[----:B------:R2:W-:Y:S02]  /*1290*/  STS [UR26+0x1c], R2 ;  /* 0x00001c02ff007988 */ /* 0x0005e4000800081a */
.L_x_44:
[----:B------:R-:W-:Y:S05]  /*12a0*/  @P3 BRA `(.L_x_46) ;  /* 0x00000000001c3947 */ /* 0x000fea0003800000 */
[----:B-12-45:R-:W1:Y:S02]  /*12b0*/  LDS R2, [UR26+0x34] ;  /* 0x0000341aff027984 */ /* 0x036e640008000800 */
[----:B-1----:R-:W-:-:S05]  /*12c0*/  LOP3.LUT R2, R2, 0x7, RZ, 0xb8, !PT ;  /* 0x0000000702027812 */ /* 0x002fca00078eb8ff */
[----:B------:R1:W-:Y:S02]  /*12d0*/  STS [UR26+0x34], R2 ;  /* 0x00003402ff007988 */ /* 0x0003e4000800081a */
.L_x_45:
[----:B------:R-:W-:Y:S05]  /*12e0*/  @P3 BRA `(.L_x_47) ;  /* 0x00000000001c3947 */ /* 0x000fea0003800000 */
[----:B-12-45:R-:W1:Y:S02]  /*12f0*/  LDS R2, [UR26+0x34] ;  /* 0x0000341aff027984 */ /* 0x036e640008000800 */
[----:B-1----:R-:W-:-:S05]  /*1300*/  LOP3.LUT R2, R2, 0x38, RZ, 0xb8, !PT ;  /* 0x0000003802027812 */ /* 0x002fca00078eb8ff */
[----:B------:R1:W-:Y:S02]  /*1310*/  STS [UR26+0x34], R2 ;  /* 0x00003402ff007988 */ /* 0x0003e4000800081a */
.L_x_46:
[----:B------:R-:W-:Y:S05]  /*1320*/  @P3 BRA `(.L_x_48) ;  /* 0x00000000001c3947 */ /* 0x000fea0003800000 */
[----:B-12-45:R-:W1:Y:S02]  /*1330*/  LDS R2, [UR26+0x8] ;  /* 0x0000081aff027984 */ /* 0x036e640008000800 */
[----:B-1----:R-:W-:-:S05]  /*1340*/  LOP3.LUT R2, R2, 0x780, RZ, 0xb8, !PT ;  /* 0x0000078002027812 */ /* 0x002fca00078eb8ff */
[----:B------:R1:W-:Y:S02]  /*1350*/  STS [UR26+0x8], R2 ;  /* 0x00000802ff007988 */ /* 0x0003e4000800081a */
.L_x_47:
[----:B------:R-:W-:Y:S05]  /*1360*/  @P3 BRA `(.L_x_49) ;  /* 0x0000000000283947 */ /* 0x000fea0003800000 */
[----:B-12-45:R-:W1:Y:S02]  /*1370*/  LDS R2, [UR26+0x8] ;  /* 0x0000081aff027984 */ /* 0x036e640008000800 */
[----:B-1----:R-:W-:-:S05]  /*1380*/  LOP3.LUT R2, R2, 0x1800, RZ, 0xb8, !PT ;  /* 0x0000180002027812 */ /* 0x002fca00078eb8ff */
[----:B------:R1:W-:Y:S02]  /*1390*/  STS [UR26+0x8], R2 ;  /* 0x00000802ff007988 */ /* 0x0003e4000800081a */
.L_x_48:
[----:B------:R-:W-:Y:S05]  /*13a0*/  @P3 BREAK.RELIABLE B2 ;  /* 0x0000000000023942 */ /* 0x000fea0003800100 */
[----:B------:R-:W-:Y:S05]  /*13b0*/  @P3 BRA `(.L_x_50) ;  /* 0x0000000000243947 */ /* 0x000fea0003800000 */
[----:B-12-45:R-:W1:Y:S01]  /*13c0*/  LDS R2, [UR26+0x8] ;  /* 0x0000081aff027984 */ /* 0x036e620008000800 */
[----:B------:R-:W-:-:S05]  /*13d0*/  IMAD.MOV.U32 R3, RZ, RZ, 0x6000 ;  /* 0x00006000ff037424 */ /* 0x000fca00078e00ff */
[----:B-1----:R-:W-:-:S04]  /*13e0*/  LOP3.LUT R2, R2, 0x6000, R3, 0xd8, !PT ;  /* 0x0000600002027812 */ /* 0x002fc800078ed803 */
[----:B------:R-:W-:-:S05]  /*13f0*/  LOP3.LUT R2, R2, 0x400000, RZ, 0xb8, !PT ;  /* 0x0040000002027812 */ /* 0x000fca00078eb8ff */
[----:B------:R1:W-:Y:S02]  /*1400*/  STS [UR26+0x8], R2 ;  /* 0x00000802ff007988 */ /* 0x0003e4000800081a */
.L_x_49:
[----:B------:R-:W-:Y:S05]  /*1410*/  BSYNC.RELIABLE B2 ;  /* 0x0000000000027941 */ /* 0x000fea0003800100 */
.L_x_40:
[----:B-12-45:R-:W1:Y:S02]  /*1420*/  @!P3 LDS R2, [UR26+0x8] ;  /* 0x0000081aff02b984 */ /* 0x036e640008000800 */
[----:B-1----:R-:W-:-:S05]  /*1430*/  @!P3 LOP3.LUT R2, R2, 0x8000, RZ, 0xb8, !PT ;  /* 0x000080000202b812 */ /* 0x002fca00078eb8ff */
[----:B------:R1:W-:Y:S02]  /*1440*/  @!P3 STS [UR26+0x8], R2 ;  /* 0x00000802ff00b988 */ /* 0x0003e4000800081a */
.L_x_50:
[----:B------:R-:W-:Y:S05]  /*1450*/  BSYNC.RECONVERGENT B3 ;  /* 0x0000000000037941 */ /* 0x000fea0003800200 */
.L_x_39:
        /* <DEDUP_REMOVED lines=9> */
[----:B-1-3--:R-:W-:-:S05]  /*14f0*/  IMAD.SHL.U32 R4, R2, 0x4, RZ ;  /* 0x0000000402047824 */ /* 0x00afca00078e00ff */
[----:B------:R-:W1:Y:S01]  /*1500*/  LDS R5, [R4+UR26] ;  /* 0x0000001a04057984 */ /* 0x000e620008000800 */
[----:B------:R-:W-:Y:S01]  /*1510*/  IADD3 R2, P1, PT, R4, UR24, RZ ;  /* 0x0000001804027c10 */ /* 0x000fe2000ff3e0ff */
[----:B------:R-:W-:-:S04]  /*1520*/  UMOV UR4, UR24 ;  /* 0x0000001800047c82 */ /* 0x000fc80008000000 */
[----:B------:R-:W-:Y:S01]  /*1530*/  IMAD.X R3, RZ, RZ, UR25, P1 ;  /* 0x00000019ff037e24 */ /* 0x000fe200088e06ff */
[----:B------:R-:W-:-:S04]  /*1540*/  UMOV UR5, UR25 ;  /* 0x0000001900057c82 */ /* 0x000fc80008000000 */
[----:B-1----:R1:W2:Y:S01]  /*1550*/  ATOMG.E.EXCH.STRONG.GPU PT, RZ, [R2], R5 ;  /* 0x0000000502ff73a8 */ /* 0x0022a200041ee100 */
[----:B------:R-:W-:-:S04]  /*1560*/  DEPBAR {5,4,3,2,1,0} ;  /* 0x0000003f0000791a */ /* 0x000fc80000000000 */
[----:B------:R-:W3:Y:S02]  /*1570*/  CCTL.E.C.LDCU.IV.DEEP [UR4] ;  /* 0x0000000004007540 */ /* 0x000ee40009c08000 */
[----:B---3--:R1:W-:Y:S01]  /*1580*/  UTMACCTL.IV [UR4] ;  /* 0x00000000040079b9 */ /* 0x0083e20008000000 */
[----:B------:R-:W-:Y:S01]  /*1590*/  NOP ;  /* 0x0000000000007918 */ /* 0x000fe20000000000 */
.L_x_51:
[----:B------:R-:W-:Y:S05]  /*15a0*/  @P0 BRA `(.L_x_52) ;  /* 0x00000000000c0947 */ /* 0x000fea0003800000 */
[----:B------:R0:W-:Y:S01]  /*15b0*/  UTMACMDFLUSH ;  /* 0x00000000000079b7 */ /* 0x0001e20000000000 */
[----:B------:R-:W-:Y:S05]  /*15c0*/  @P0 BRA `(.L_x_52) ;  /* 0x0000000000040947 */ /* 0x000fea0003800000 */
[----:B------:R-:W-:-:S04]  /*15d0*/  DEPBAR.LE SB0, 0x0 ;  /* 0x000080000000791a */ /* 0x000fc80000000000 */
.L_x_52:
[----:B------:R-:W-:Y:S05]  /*15e0*/  WARPSYNC.ALL ;  /* 0x0000000000007948 */ /* 0x000fea0003800000 */
[----:B------:R-:W-:Y:S01]  /*15f0*/  NOP ;  /* 0x0000000000007918 */ /* 0x000fe20000000000 */
[----:B--2---:R-:W-:Y:S01]  /*1600*/  BAR.SYNC.DEFER_BLOCKING 0x0 ;  /* 0x0000000000007b1d */ /* 0x004fe20000010000 */
[----:B------:R-:W-:Y:S01]  /*1610*/  ISETP.GE.AND P0, PT, R10, 0x1, PT ;  /* 0x000000010a00780c */ /* 0x000fe20003f06270 */
[----:B------:R-:W-:Y:S01]  /*1620*/  USHF.L.U32 UR14, UR14, 0x8, URZ ;  /* 0x000000080e0e7899 */ /* 0x000fe200080006ff */
[----:B-1--45:R-:W-:Y:S01]  /*1630*/  SHF.R.U32.HI R2, RZ, 0x5, R0 ;  /* 0x00000005ff027819 */ /* 0x032fe20000011600 */
[----:B------:R-:W-:-:S02]  /*1640*/  USHF.L.U32 UR19, UR10, 0x7, URZ ;  /* 0x000000070a137899 */ /* 0x000fc400080006ff */
[----:B------:R-:W-:Y:S01]  /*1650*/  VOTEU.ALL UP0, P3 ;  /* 0x0000000000ff7886 */ /* 0x000fe20001800000 */
[----:B------:R-:W-:Y:S01]  /*1660*/  UMOV UR4, 0x1 ;  /* 0x0000000100047882 */ /* 0x000fe20000000000 */
[----:B------:R-:W-:Y:S01]  /*1670*/  VOTEU.ALL UP1, P3 ;  /* 0x0000000000ff7886 */ /* 0x000fe20001820000 */
[----:B------:R-:W-:Y:S02]  /*1680*/  R2UR UR15, R2 ;  /* 0x00000000020f72ca */ /* 0x000fe400000e0000 */
[----:B------:R-:W-:-:S04]  /*1690*/  @!UP0 UIADD3 UR12, UPT, UPT, -UR4, 0x100000, URZ ;  /* 0x00100000040c8890 */ /* 0x000fc8000fffe1ff */
[----:B------:R-:W-:Y:S02]  /*16a0*/  @!UP0 USHF.L.U32 UR13, UR12, 0xb, URZ ;  /* 0x0000000b0c0d8899 */ /* 0x000fe400080006ff */
[----:B------:R-:W-:Y:S02]  /*16b0*/  @!UP0 USHF.L.U32 UR12, UR12, 0x1, URZ ;  /* 0x000000010c0c8899 */ /* 0x000fe400080006ff */
[----:B------:R-:W-:-:S04]  /*16c0*/  @!UP0 UIADD3 UR4, UPT, UPT, -UR4, 0x100000, URZ ;  /* 0x0010000004048890 */ /* 0x000fc8000fffe1ff */
[----:B------:R-:W-:Y:S02]  /*16d0*/  @!UP0 USHF.L.U32 UR5, UR4, 0xb, URZ ;  /* 0x0000000b04058899 */ /* 0x000fe400080006ff */
[----:B------:R-:W-:Y:S01]  /*16e0*/  @!UP0 USHF.L.U32 UR4, UR4, 0x1, URZ ;  /* 0x0000000104048899 */ /* 0x000fe200080006ff */
[----:B------:R-:W-:Y:S01]  /*16f0*/  VOTEU.ALL UP0, P3 ;  /* 0x0000000000ff7886 */ /* 0x000fe20001800000 */
[----:B------:R-:W1:Y:S04]  /*1700*/  FENCE.VIEW.ASYNC.S ;  /* 0x00000000000073c6 */ /* 0x000e680000000000 */
[----:B-1----:R1:W2:Y:S06]  /*1710*/  @!UP0 SYNCS.EXCH.64 URZ, [UR26+0x3000], UR12 ;  /* 0x0030000c1aff85b2 */ /* 0x0022ac0008000100 */
[----:B------:R1:W4:Y:S01]  /*1720*/  @!UP1 SYNCS.EXCH.64 URZ, [UR26+0x3010], UR4 ;  /* 0x003010041aff95b2 */ /* 0x0003220008000100 */
[----:B------:R-:W-:Y:S05]  /*1730*/  @!P0 BRA `(.L_x_53) ;  /* 0x0000000400a08947 */ /* 0x000fea0003800000 */
[----:B--2-4-:R-:W-:Y:S01]  /*1740*/  BAR.SYNC.DEFER_BLOCKING 0x0 ;  /* 0x0000000000007b1d */ /* 0x014fe20000010000 */
[----:B------:R-:W-:Y:S01]  /*1750*/  ELECT P1, URZ, PT ;  /* 0x0000000000ff782f */ /* 0x000fe20003820000 */
[----:B------:R-:W-:Y:S01]  /*1760*/  @!P3 IMAD.MOV.U32 R2, RZ, RZ, 0x3000 ;  /* 0x00003000ff02b424 */ /* 0x000fe200078e00ff */
[----:B------:R-:W-:Y:S02]  /*1770*/  UIADD3 UR16, UPT, UPT, UR26, 0x2000, URZ ;  /* 0x000020001a107890 */ /* 0x000fe4000fffe0ff */
[----:B------:R-:W-:Y:S02]  /*1780*/  ISETP.LT.U32.AND P1, PT, R132, 0x20, P1 ;  /* 0x000000208400780c */ /* 0x000fe40000f21070 */
[----:B------:R-:W-:Y:S01]  /*1790*/  ELECT P0, URZ, PT ;  /* 0x0000000000ff782f */ /* 0x000fe20003800000 */
[----:B-1----:R-:W-:-:S03]  /*17a0*/  ULOP3.LUT UR4, UR15, 0x1, URZ, 0xc0, !UPT ;  /* 0x000000010f047892 */ /* 0x002fc6000f8ec0ff */
[----:B------:R-:W-:Y:S01]  /*17b0*/  ISETP.LT.U32.AND P0, PT, R132, 0x40, P0 ;  /* 0x000000408400780c */ /* 0x000fe20000701070 */
[----:B------:R-:W-:Y:S02]  /*17c0*/  USHF.R.U32.HI UR12, URZ, 0x4, UR26 ;  /* 0x00000004ff0c7899 */ /* 0x000fe4000801161a */
[----:B------:R-:W-:Y:S02]  /*17d0*/  ULEA UR20, UR4, UR26, 0xc ;  /* 0x0000001a04147291 */ /* 0x000fe4000f8e60ff */
[----:B------:R-:W-:Y:S02]  /*17e0*/  ULEA UR22, UR4, UR14, 0x7 ;  /* 0x0000000e04167291 */ /* 0x000fe4000f8e38ff */
[----:B------:R-:W-:Y:S01]  /*17f0*/  USHF.R.U32.HI UR10, URZ, 0x4, UR16 ;  /* 0x00000004ff0a7899 */ /* 0x000fe20008011610 */
[----:B------:R-:W-:Y:S01]  /*1800*/  VOTEU.ANY UP0, P1 ;  /* 0x0000000000ff7886 */ /* 0x000fe20000800100 */
[----:B------:R-:W-:Y:S01]  /*1810*/  VOTEU.ANY UP2, P1 ;  /* 0x0000000000ff7886 */ /* 0x000fe20000840100 */
[----:B------:R-:W-:-:S03]  /*1820*/  USGXT.U32 UR12, UR12, 0xe ;  /* 0x0000000e0c0c789a */ /* 0x000fc60008000000 */
[----:B------:R-:W-:Y:S01]  /*1830*/  VOTEU.ANY UP1, P0 ;  /* 0x0000000000ff7886 */ /* 0x000fe20000020100 */
[----:B------:R1:W-:Y:S01]  /*1840*/  @!P3 SYNCS.ARRIVE.TRANS64 RZ, [UR26+0x3000], R2 ;  /* 0x00300002ffffb9a7 */ /* 0x0003e2000800001a */
[----:B------:R-:W-:Y:S01]  /*1850*/  @UP0 UIADD3 UR17, UPT, UPT, UR26, 0x3000, URZ ;  /* 0x000030001a110890 */ /* 0x000fe2000fffe0ff */
[----:B------:R-:W-:Y:S01]  /*1860*/  @UP0 UMOV UR18, URZ ;  /* 0x000000ff00120c82 */ /* 0x000fe20008000000 */
[----:B------:R-:W-:Y:S01]  /*1870*/  BAR.SYNC.DEFER_BLOCKING 0x0 ;  /* 0x0000000000007b1d */ /* 0x000fe20000010000 */
[----:B------:R-:W-:Y:S02]  /*1880*/  @UP1 UIADD3 UR21, UPT, UPT, UR26, 0x3000, URZ ;  /* 0x000030001a151890 */ /* 0x000fe4000fffe0ff */
[----:B------:R-:W-:Y:S02]  /*1890*/  USGXT.U32 UR10, UR10, 0xe ;  /* 0x0000000e0a0a789a */ /* 0x000fe40008000000 */
[----:B------:R-:W-:Y:S01]  /*18a0*/  ULOP3.LUT UR12, UR12, 0x1000000, URZ, 0xfc, !UPT ;  /* 0x010000000c0c7892 */ /* 0x000fe2000f8efcff */
[----:B------:R-:W-:Y:S01]  /*18b0*/  VOTEU.ANY UP3, P0 ;  /* 0x0000000000ff7886 */ /* 0x000fe20000060100 */
[----:B------:R-:W-:Y:S01]  /*18c0*/  @UP1 UMOV UR23, URZ ;  /* 0x000000ff00171c82 */ /* 0x000fe20008000000 */
[----:B------:R-:W-:Y:S01]  /*18d0*/  UISETP.NE.U32.AND UP0, UPT, UR15, URZ, UPT ;  /* 0x000000ff0f00728c */ /* 0x000fe2000bf05070 */
[----:B------:R-:W-:Y:S01]  /*18e0*/  UMOV UR11, 0xc0004010 ;  /* 0xc0004010000b7882 */ /* 0x000fe20000000000 */
[----:B------:R-:W-:Y:S01]  /*18f0*/  UMOV UR13, 0x40004040 ;  /* 0x40004040000d7882 */ /* 0x000fe20000000000 */
[----:B------:R1:W-:Y:S01]  /*1900*/  @UP2 UTMALDG.2D [UR16], [UR6] ;  /* 0x00000010060025b4 */ /* 0x0003e20008008000 */
[----:B------:R2:W-:Y:S06]  /*1910*/  MEMBAR.ALL.CTA ;  /* 0x0000000000007992 */ /* 0x0005ec0000008000 */
[----:B--2---:R-:W2:Y:S02]  /*1920*/  FENCE.VIEW.ASYNC.S ;  /* 0x00000000000073c6 */ /* 0x004ea40000000000 */
[----:B--2---:R-:W-:Y:S06]  /*1930*/  BAR.SYNC.DEFER_BLOCKING 0x0 ;  /* 0x0000000000007b1d */ /* 0x004fec0000010000 */
[----:B------:R1:W-:Y:S02]  /*1940*/  @UP3 UTMALDG.2D [UR20], [UR8] ;  /* 0x00000014080035b4 */ /* 0x0003e40008008000 */
[----:B------:R-:W-:Y:S06]  /*1950*/  BAR.SYNC.DEFER_BLOCKING 0x0 ;  /* 0x0000000000007b1d */ /* 0x000fec0000010000 */
[----:B------:R-:W2:Y:S02]  /*1960*/  SYNCS.PHASECHK.TRANS64.TRYWAIT P0, [UR26+0x3000], RZ ;  /* 0x003000ffff0075a7 */ /* 0x000ea4000800111a */
[----:B-12---:R-:W-:Y:S05]  /*1970*/  @!P0 BRA `(.L_x_54) ;  /* 0x0000000c00888947 */ /* 0x006fea0003800000 */
.L_x_66:
[----:B------:R-:W-:Y:S05]  /*1980*/  BRA.U UP0, `(.L_x_55) ;  /* 0x0000000100107547 */ /* 0x000fea000b800000 */
[----:B------:R-:W-:Y:S01]  /*1990*/  UMOV UR4, 0x0 ;  /* 0x0000000000047882 */ /* 0x000fe20000000000 */
[----:B------:R-:W-:Y:S02]  /*19a0*/  UMOV UR5, 0x8410010 ;  /* 0x0841001000057882 */ /* 0x000fe40000000000 */
[----:B------:R1:W-:Y:S01]  /*19b0*/  UTCQMMA gdesc[UR10], gdesc[UR12], tmem[UR27], tmem[UR4], idesc[UR5], !UPT ;  /* 0x00ff040c0a0075ea */ /* 0x0003e2000f80031b */
[----:B------:R-:W-:Y:S02]  /*19c0*/  NOP ;  /* 0x0000000000007918 */ /* 0x000fe40000000000 */
.L_x_55:
[----:B------:R-:W-:Y:S01]  /*19d0*/  ELECT P0, URZ, PT ;  /* 0x0000000000ff782f */ /* 0x000fe20003800000 */
[----:B-1----:R-:W-:-:S03]  /*19e0*/  UIADD3 UR4, UPT, UPT, UR26, 0x3010, URZ ;  /* 0x000030101a047890 */ /* 0x002fc6000fffe0ff */
[----:B------:R-:W-:Y:S01]  /*19f0*/  ISETP.LT.U32.AND P0, PT, R132, 0x20, P0 ;  /* 0x000000208400780c */ /* 0x000fe20000701070 */
[----:B------:R-:W-:-:S12]  /*1a00*/  UMOV UR5, URZ ;  /* 0x000000ff00057c82 */ /* 0x000fd80008000000 */
[----:B------:R-:W-:Y:S01]  /*1a10*/  VOTEU.ANY UP0, P0 ;  /* 0x0000000000ff7886 */ /* 0x000fe20000000100 */
[----:B------:R-:W-:Y:S01]  /*1a20*/  VOTEU.ANY UP1, P0 ;  /* 0x0000000000ff7886 */ /* 0x000fe20000020100 */
[----:B------:R-:W-:-:S03]  /*1a30*/  ISETP.GE.U32.AND P0, PT, R10, 0x21, PT ;  /* 0x000000210a00780c */ /* 0x000fc60003f06070 */
[----:B------:R-:W-:Y:S02]  /*1a40*/  @UP0 UMOV UR16, UR4 ;  /* 0x0000000400100c82 */ /* 0x000fe40008000000 */
[----:B------:R1:W-:Y:S01]  /*1a50*/  @UP1 UTCBAR [UR16], URZ ;  /* 0x000000ff100013e9 */ /* 0x0003e200080000ff */
[----:B------:R-:W-:Y:S06]  /*1a60*/  BAR.SYNC.DEFER_BLOCKING 0x0 ;  /* 0x0000000000007b1d */ /* 0x000fec0000010000 */
[----:B------:R-:W2:Y:S02]  /*1a70*/  SYNCS.PHASECHK.TRANS64.TRYWAIT P1, [UR26+0x3010], RZ ;  /* 0x003010ffff0075a7 */ /* 0x000ea4000802111a */
[----:B-12---:R-:W-:Y:S05]  /*1a80*/  @!P1 BRA `(.L_x_56) ;  /* 0x0000000c00509947 */ /* 0x006fea0003800000 */
.L_x_67:
[----:B------:R-:W-:Y:S05]  /*1a90*/  @!P0 BRA `(.L_x_53) ;  /* 0x0000000000c88947 */ /* 0x000fea0003800000 */
[----:B------:R-:W-:Y:S01]  /*1aa0*/  IMAD.MOV.U32 R2, RZ, RZ, 0x1 ;  /* 0x00000001ff027424 */ /* 0x000fe200078e00ff */
[----:B------:R-:W1:Y:S01]  /*1ab0*/  LDCU UR21, c[0x0][0x3a0] ;  /* 0x00007400ff1577ac */ /* 0x000e620008000800 */
[----:B------:R-:W-:-:S05]  /*1ac0*/  UMOV UR18, 0x20 ;  /* 0x0000002000127882 */ /* 0x000fca0000000000 */
.L_x_60:
[----:B------:R-:W-:Y:S01]  /*1ad0*/  BAR.SYNC.DEFER_BLOCKING 0x0 ;  /* 0x0000000000007b1d */ /* 0x000fe20000010000 */
[----:B------:R-:W-:Y:S01]  /*1ae0*/  ELECT P1, URZ, PT ;  /* 0x0000000000ff782f */ /* 0x000fe20003820000 */
[----:B------:R-:W-:Y:S01]  /*1af0*/  @!P3 IMAD.MOV.U32 R3, RZ, RZ, 0x3000 ;  /* 0x00003000ff03b424 */ /* 0x000fe200078e00ff */
[----:B------:R-:W-:Y:S02]  /*1b00*/  ELECT P0, URZ, PT ;  /* 0x0000000000ff782f */ /* 0x000fe40003800000 */
[C---:B------:R-:W-:Y:S01]  /*1b10*/  ISETP.LT.U32.AND P1, PT, R132.reuse, 0x20, P1 ;  /* 0x000000208400780c */ /* 0x040fe20000f21070 */
[----:B------:R-:W-:Y:S01]  /*1b20*/  ULOP3.LUT UR20, UR15, 0x1, URZ, 0xc0, !UPT ;  /* 0x000000010f147892 */ /* 0x000fe2000f8ec0ff */
[----:B------:R-:W-:Y:S01]  /*1b30*/  ISETP.LT.U32.AND P0, PT, R132, 0x40, P0 ;  /* 0x000000408400780c */ /* 0x000fe20000701070 */
[----:B------:R-:W-:Y:S02]  /*1b40*/  UMOV UR31, UR18 ;  /* 0x00000012001f7c82 */ /* 0x000fe40008000000 */
[----:B------:R-:W-:-:S02]  /*1b50*/  ULEA UR28, UR20, UR26, 0xc ;  /* 0x0000001a141c7291 */ /* 0x000fc4000f8e60ff */
[----:B------:R-:W-:-:S06]  /*1b60*/  ULEA UR30, UR20, UR14, 0x7 ;  /* 0x0000000e141e7291 */ /* 0x000fcc000f8e38ff */
[----:B------:R-:W-:Y:S02]  /*1b70*/  VOTEU.ANY UP0, P1 ;  /* 0x0000000000ff7886 */ /* 0x000fe40000800100 */
[----:B------:R-:W-:-:S03]  /*1b80*/  VOTEU.ANY UP1, P0 ;  /* 0x0000000000ff7886 */ /* 0x000fc60000020100 */
[----:B------:R-:W-:Y:S02]  /*1b90*/  @UP0 UIADD3 UR16, UPT, UPT, UR26, 0x2000, URZ ;  /* 0x000020001a100890 */ /* 0x000fe4000fffe0ff */
[----:B------:R2:W-:Y:S01]  /*1ba0*/  @!P3 SYNCS.ARRIVE.TRANS64 RZ, [UR26+0x3000], R3 ;  /* 0x00300003ffffb9a7 */ /* 0x0005e2000800001a */
[----:B------:R-:W-:Y:S01]  /*1bb0*/  @UP0 UIADD3 UR17, UPT, UPT, UR26, 0x3000, URZ ;  /* 0x000030001a110890 */ /* 0x000fe2000fffe0ff */
[----:B------:R-:W-:Y:S01]  /*1bc0*/  VOTEU.ANY UP0, P1 ;  /* 0x0000000000ff7886 */ /* 0x000fe20000800100 */
[----:B------:R-:W-:Y:S01]  /*1bd0*/  BAR.SYNC.DEFER_BLOCKING 0x0 ;  /* 0x0000000000007b1d */ /* 0x000fe20000010000 */
[----:B------:R-:W-:Y:S01]  /*1be0*/  @UP1 UIADD3 UR29, UPT, UPT, UR26, 0x3000, URZ ;  /* 0x000030001a1d1890 */ /* 0x000fe2000fffe0ff */
[----:B--2---:R-:W-:-:S04]  /*1bf0*/  IMAD.U32 R3, R2, -0x80000000, RZ ;  /* 0x8000000002037824 */ /* 0x004fc800078e00ff */
[----:B------:R-:W-:Y:S01]  /*1c00*/  VOTEU.ANY UP1, P0 ;  /* 0x0000000000ff7886 */ /* 0x000fe20000020100 */
[----:B------:R2:W-:Y:S01]  /*1c10*/  @UP0 UTMALDG.2D [UR16], [UR6] ;  /* 0x00000010060005b4 */ /* 0x0005e20008008000 */
[----:B------:R-:W-:Y:S01]  /*1c20*/  UISETP.NE.U32.AND UP0, UPT, UR15, URZ, UPT ;  /* 0x000000ff0f00728c */ /* 0x000fe2000bf05070 */
[----:B------:R4:W-:Y:S06]  /*1c30*/  MEMBAR.ALL.CTA ;  /* 0x0000000000007992 */ /* 0x0009ec0000008000 */
[----:B----4-:R-:W4:Y:S02]  /*1c40*/  FENCE.VIEW.ASYNC.S ;  /* 0x00000000000073c6 */ /* 0x010f240000000000 */
[----:B----4-:R-:W-:Y:S06]  /*1c50*/  BAR.SYNC.DEFER_BLOCKING 0x0 ;  /* 0x0000000000007b1d */ /* 0x010fec0000010000 */
[----:B------:R2:W-:Y:S02]  /*1c60*/  @UP1 UTMALDG.2D [UR28], [UR8] ;  /* 0x0000001c080015b4 */ /* 0x0005e40008008000 */
[----:B------:R-:W-:Y:S06]  /*1c70*/  BAR.SYNC.DEFER_BLOCKING 0x0 ;  /* 0x0000000000007b1d */ /* 0x000fec0000010000 */
[----:B------:R-:W4:Y:S02]  /*1c80*/  SYNCS.PHASECHK.TRANS64.TRYWAIT P0, [UR26+0x3000], R3 ;  /* 0x00300003ff0075a7 */ /* 0x000f24000800111a */
[----:B--2-4-:R-:W-:Y:S05]  /*1c90*/  @!P0 BRA `(.L_x_57) ;  /* 0x0000000800d88947 */ /* 0x014fea0003800000 */
.L_x_68:
[----:B------:R-:W-:Y:S05]  /*1ca0*/  BRA.U UP0, `(.L_x_58) ;  /* 0x0000000100107547 */ /* 0x000fea000b800000 */
[----:B------:R-:W-:Y:S01]  /*1cb0*/  UMOV UR16, 0x0 ;  /* 0x0000000000107882 */ /* 0x000fe20000000000 */
[----:B------:R-:W-:Y:S02]  /*1cc0*/  UMOV UR17, 0x8410010 ;  /* 0x0841001000117882 */ /* 0x000fe40000000000 */
[----:B------:R2:W-:Y:S01]  /*1cd0*/  UTCQMMA gdesc[UR10], gdesc[UR12], tmem[UR27], tmem[UR16], idesc[UR17], UPT ;  /* 0x00ff100c0a0075ea */ /* 0x0005e2000b80031b */
[----:B------:R-:W-:Y:S02]  /*1ce0*/  NOP ;  /* 0x0000000000007918 */ /* 0x000fe40000000000 */
.L_x_58:
[----:B------:R-:W-:-:S04]  /*1cf0*/  ELECT P0, URZ, PT ;  /* 0x0000000000ff782f */ /* 0x000fc80003800000 */
[----:B------:R-:W-:-:S13]  /*1d00*/  ISETP.LT.U32.AND P0, PT, R132, 0x20, P0 ;  /* 0x000000208400780c */ /* 0x000fda0000701070 */
[----:B------:R-:W-:Y:S01]  /*1d10*/  VOTEU.ANY UP0, P0 ;  /* 0x0000000000ff7886 */ /* 0x000fe20000000100 */
[----:B------:R-:W-:-:S04]  /*1d20*/  VOTEU.ANY UP1, P0 ;  /* 0x0000000000ff7886 */ /* 0x000fc80000020100 */
[----:B--2---:R-:W-:Y:S02]  /*1d30*/  @UP0 UMOV UR16, UR4 ;  /* 0x0000000400100c82 */ /* 0x004fe40008000000 */
[----:B------:R2:W-:Y:S01]  /*1d40*/  @UP1 UTCBAR [UR16], URZ ;  /* 0x000000ff100013e9 */ /* 0x0005e200080000ff */
[----:B------:R-:W-:Y:S06]  /*1d50*/  BAR.SYNC.DEFER_BLOCKING 0x0 ;  /* 0x0000000000007b1d */ /* 0x000fec0000010000 */
[----:B------:R-:W4:Y:S02]  /*1d60*/  SYNCS.PHASECHK.TRANS64.TRYWAIT P0, [UR26+0x3010], R3 ;  /* 0x00301003ff0075a7 */ /* 0x000f24000800111a */
[----:B--2-4-:R-:W-:Y:S05]  /*1d70*/  @!P0 BRA `(.L_x_59) ;  /* 0x0000000800ac8947 */ /* 0x014fea0003800000 */
.L_x_69:
[----:B------:R-:W-:Y:S01]  /*1d80*/  UIADD3 UR18, UPT, UPT, UR18, 0x20, URZ ;  /* 0x0000002012127890 */ /* 0x000fe2000fffe0ff */
[----:B------:R-:W-:-:S03]  /*1d90*/  LOP3.LUT R2, R2, 0x1, RZ, 0x3c, !PT ;  /* 0x0000000102027812 */ /* 0x000fc600078e3cff */
[----:B-1----:R-:W-:-:S09]  /*1da0*/  UISETP.GE.AND UP0, UPT, UR18, UR21, UPT ;  /* 0x000000151200728c */ /* 0x002fd2000bf06270 */
[----:B------:R-:W-:Y:S05]  /*1db0*/  BRA.U !UP0, `(.L_x_60) ;  /* 0xfffffffd08447547 */ /* 0x000fea000b83ffff */
.L_x_53:
[----:B--2-4-:R-:W-:Y:S06]  /*1dc0*/  BAR.SYNC.DEFER_BLOCKING 0x0 ;  /* 0x0000000000007b1d */ /* 0x014fec0000010000 */
[----:B------:R-:W-:Y:S04]  /*1dd0*/  BSSY.RECONVERGENT B3, `(.L_x_61) ;  /* 0x0000004000037945 */ /* 0x000fe80003800200 */
[----:B------:R-:W-:Y:S05]  /*1de0*/  @P3 BRA `(.L_x_62) ;  /* 0x0000000000083947 */ /* 0x000fea0003800000 */
[----:B------:R-:W2:Y:S02]  /*1df0*/  SYNCS.CCTL.IV [UR26+0x3000] ;  /* 0x00300000ff0079b1 */ /* 0x000ea4000800001a */
[----:B--2---:R-:W2:Y:S02]  /*1e00*/  SYNCS.CCTL.IV [UR26+0x3010] ;  /* 0x00301000ff0079b1 */ /* 0x004ea4000800001a */
.L_x_62:
[----:B-1----:R-:W-:Y:S05]  /*1e10*/  BSYNC.RECONVERGENT B3 ;  /* 0x0000000000037941 */ /* 0x002fea0003800200 */
.L_x_61:
[----:B------:R-:W-:Y:S01]  /*1e20*/  USHF.L.U32 UR4, UR15, 0x15, URZ ;  /* 0x000000150f047899 */ /* 0x000fe200080006ff */
[C---:B------:R-:W-:Y:S01]  /*1e30*/  IMAD.SHL.U32 R2, R0.reuse, 0x80, RZ ;  /* 0x0000008000027824 */ /* 0x040fe200078e00ff */
[----:B------:R-:W-:Y:S01]  /*1e40*/  USHF.L.U32 UR5, UR15, 0x5, URZ ;  /* 0x000000050f057899 */ /* 0x000fe200080006ff */
[----:B------:R-:W-:Y:S01]  /*1e50*/  IMAD.SHL.U32 R3, R0, 0x10, RZ ;  /* 0x0000001000037824 */ /* 0x000fe200078e00ff */
[----:B------:R-:W-:Y:S02]  /*1e60*/  ULOP3.LUT UR4, UR4, 0x600000, URZ, 0xc0, !UPT ;  /* 0x0060000004047892 */ /* 0x000fe4000f8ec0ff */
[----:B------:R-:W-:Y:S01]  /*1e70*/  ULOP3.LUT UR5, UR5, 0x80, URZ, 0xc0, !UPT ;  /* 0x0000008005057892 */ /* 0x000fe2000f8ec0ff */
[----:B------:R-:W-:Y:S02]  /*1e80*/  LOP3.LUT R2, R2, 0x7f80, RZ, 0xc0, !PT ;  /* 0x00007f8002027812 */ /* 0x000fe400078ec0ff */
[----:B------:R-:W-:Y:S01]  /*1e90*/  ELECT P0, URZ, PT ;  /* 0x0000000000ff782f */ /* 0x000fe20003800000 */
[----:B------:R-:W-:Y:S01]  /*1ea0*/  UIADD3 UR4, UPT, UPT, UR5, UR4, UR27 ;  /* 0x0000000405047290 */ /* 0x000fe2000fffe01b */
[----:B------:R-:W-:Y:S01]  /*1eb0*/  LOP3.LUT R2, R2, 0x70, R3, 0xf8, !PT ;  /* 0x0000007002027812 */ /* 0x000fe200078ef803 */
[----:B------:R-:W-:Y:S01]  /*1ec0*/  ULOP3.LUT UR15, UR15, 0x1, URZ, 0xc0, !UPT ;  /* 0x000000010f0f7892 */ /* 0x000fe2000f8ec0ff */
[----:B------:R-:W-:Y:S01]  /*1ed0*/  ISETP.LT.U32.AND P0, PT, R132, 0x40, P0 ;  /* 0x000000408400780c */ /* 0x000fe20000701070 */
[----:B------:R-:W-:Y:S01]  /*1ee0*/  UMOV UR10, UR19 ;  /* 0x00000013000a7c82 */ /* 0x000fe20008000000 */
[C---:B------:R-:W-:Y:S01]  /*1ef0*/  LOP3.LUT R0, R2.reuse, 0x10, RZ, 0x3c, !PT ;  /* 0x0000001002007812 */ /* 0x040fe200078e3cff */
[----:B------:R-:W-:Y:S01]  /*1f00*/  ULEA UR8, UR15, UR26, 0xe ;  /* 0x0000001a0f087291 */ /* 0x000fe2000f8e70ff */
[----:B------:R-:W-:Y:S01]  /*1f10*/  LOP3.LUT R3, R2, 0x20, RZ, 0x3c, !PT ;  /* 0x0000002002037812 */ /* 0x000fe200078e3cff */
[----:B------:R-:W-:Y:S01]  /*1f20*/  ULEA UR9, UR15, UR14, 0x7 ;  /* 0x0000000e0f097291 */ /* 0x000fe2000f8e38ff */
[----:B---3--:R-:W1:Y:S01]  /*1f30*/  LDTM.x128 R4, tmem[UR4] ;  /* 0x00000004000479ee */ /* 0x008e6200083c0000 */
[----:B------:R-:W-:-:S06]  /*1f40*/  NOP ;  /* 0x0000000000007918 */ /* 0x000fcc0000000000 */
[----:B-1----:R-:W-:Y:S01]  /*1f50*/  VOTEU.ANY UP0, P0 ;  /* 0x0000000000ff7886 */ /* 0x002fe20000000100 */
[----:B------:R-:W-:-:S04]  /*1f60*/  VOTEU.ANY UP1, P0 ;  /* 0x0000000000ff7886 */ /* 0x000fc80000020100 */
[----:B------:R-:W-:Y:S01]  /*1f70*/  @UP0 UMOV UR4, UR24 ;  /* 0x0000001800040c82 */ /* 0x000fe20008000000 */
[----:B------:R-:W-:Y:S01]  /*1f80*/  @UP0 UMOV UR5, UR25 ;  /* 0x0000001900050c82 */ /* 0x000fe20008000000 */
[----:B--2---:R-:W-:Y:S01]  /*1f90*/  BAR.SYNC.DEFER_BLOCKING 0x0 ;  /* 0x0000000000007b1d */ /* 0x004fe20000010000 */
[----:B------:R-:W-:Y:S02]  /*1fa0*/  F2FP.SATFINITE.E4M3.F32.PACK_AB_MERGE_C R6, R7, R6, RZ ;  /* 0x000000060706723e */ /* 0x000fe400048070ff */
[----:B------:R-:W-:Y:S02]  /*1fb0*/  F2FP.SATFINITE.E4M3.F32.PACK_AB_MERGE_C R10, R11, R10, RZ ;  /* 0x0000000a0b0a723e */ /* 0x000fe400048070ff */
[----:B------:R-:W-:Y:S02]  /*1fc0*/  F2FP.SATFINITE.E4M3.F32.PACK_AB_MERGE_C R14, R15, R14, RZ ;  /* 0x0000000e0f0e723e */ /* 0x000fe400048070ff */
[----:B------:R-:W-:Y:S02]  /*1fd0*/  F2FP.SATFINITE.E4M3.F32.PACK_AB_MERGE_C R7, R19, R18, RZ ;  /* 0x000000121307723e */ /* 0x000fe400048070ff */
[----:B------:R-:W-:-:S02]  /*1fe0*/  F2FP.SATFINITE.E4M3.F32.PACK_AB_MERGE_C R22, R23, R22, RZ ;  /* 0x000000161716723e */ /* 0x000fc400048070ff */
[----:B------:R-:W-:Y:S02]  /*1ff0*/  F2FP.SATFINITE.E4M3.F32.PACK_AB_MERGE_C R26, R27, R26, RZ ;  /* 0x0000001a1b1a723e */ /* 0x000fe400048070ff */
        /* <DEDUP_REMOVED lines=11> */
[----:B------:R-:W-:Y:S02]  /*20b0*/  F2FP.SATFINITE.E4M3.F32.PACK_AB_MERGE_C R4, R5, R4, R6 ;  /* 0x000000040504723e */ /* 0x000fe40004807006 */
[----:B------:R-:W-:Y:S02]  /*20c0*/  F2FP.SATFINITE.E4M3.F32.PACK_AB_MERGE_C R74, R75, R74, RZ ;  /* 0x0000004a4b4a723e */ /* 0x000fe400048070ff */
[----:B------:R-:W-:Y:S02]  /*20d0*/  F2FP.SATFINITE.E4M3.F32.PACK_AB_MERGE_C R78, R79, R78, RZ ;  /* 0x0000004e4f4e723e */ /* 0x000fe400048070ff */
[----:B------:R-:W-:Y:S02]  /*20e0*/  F2FP.SATFINITE.E4M3.F32.PACK_AB_MERGE_C R82, R83, R82, RZ ;  /* 0x000000525352723e */ /* 0x000fe400048070ff */
[----:B------:R-:W-:Y:S02]  /*20f0*/  F2FP.SATFINITE.E4M3.F32.PACK_AB_MERGE_C R86, R87, R86, RZ ;  /* 0x000000565756723e */ /* 0x000fe400048070ff */
[----:B------:R-:W-:-:S02]  /*2100*/  F2FP.SATFINITE.E4M3.F32.PACK_AB_MERGE_C R5, R9, R8, R10 ;  /* 0x000000080905723e */ /* 0x000fc4000480700a */
[----:B------:R-:W-:Y:S02]  /*2110*/  F2FP.SATFINITE.E4M3.F32.PACK_AB_MERGE_C R6, R13, R12, R14 ;  /* 0x0000000c0d06723e */ /* 0x000fe4000480700e */
[----:B------:R-:W-:Y:S02]  /*2120*/  F2FP.SATFINITE.E4M3.F32.PACK_AB_MERGE_C R7, R17, R16, R7 ;  /* 0x000000101107723e */ /* 0x000fe40004807007 */
[----:B------:R-:W-:Y:S02]  /*2130*/  F2FP.SATFINITE.E4M3.F32.PACK_AB_MERGE_C R20, R21, R20, R22 ;  /* 0x000000141514723e */ /* 0x000fe40004807016 */
[----:B------:R-:W-:Y:S01]  /*2140*/  F2FP.SATFINITE.E4M3.F32.PACK_AB_MERGE_C R90, R91, R90, RZ ;  /* 0x0000005a5b5a723e */ /* 0x000fe200048070ff */
[----:B------:R1:W-:Y:S01]  /*2150*/  STS.128 [R2+UR26], R4 ;  /* 0x0000000402007988 */ /* 0x0003e20008000c1a */
[----:B------:R-:W-:Y:S02]  /*2160*/  F2FP.SATFINITE.E4M3.F32.PACK_AB_MERGE_C R94, R95, R94, RZ ;  /* 0x0000005e5f5e723e */ /* 0x000fe400048070ff */
[----:B------:R-:W-:-:S02]  /*2170*/  F2FP.SATFINITE.E4M3.F32.PACK_AB_MERGE_C R98, R99, R98, RZ ;  /* 0x000000626362723e */ /* 0x000fc400048070ff */
[----:B------:R-:W-:Y:S02]  /*2180*/  F2FP.SATFINITE.E4M3.F32.PACK_AB_MERGE_C R102, R103, R102, RZ ;  /* 0x000000666766723e */ /* 0x000fe400048070ff */
[----:B------:R-:W-:Y:S02]  /*2190*/  F2FP.SATFINITE.E4M3.F32.PACK_AB_MERGE_C R21, R25, R24, R26 ;  /* 0x000000181915723e */ /* 0x000fe4000480701a */
[----:B------:R-:W-:Y:S02]  /*21a0*/  F2FP.SATFINITE.E4M3.F32.PACK_AB_MERGE_C R22, R29, R28, R30 ;  /* 0x0000001c1d16723e */ /* 0x000fe4000480701e */
[----:B------:R-:W-:Y:S02]  /*21b0*/  F2FP.SATFINITE.E4M3.F32.PACK_AB_MERGE_C R23, R33, R32, R23 ;  /* 0x000000202117723e */ /* 0x000fe40004807017 */
[----:B------:R-:W-:Y:S02]  /*21c0*/  F2FP.SATFINITE.E4M3.F32.PACK_AB_MERGE_C R36, R37, R36, R38 ;  /* 0x000000242524723e */ /* 0x000fe40004807026 */
[----:B------:R-:W-:Y:S01]  /*21d0*/  F2FP.SATFINITE.E4M3.F32.PACK_AB_MERGE_C R106, R107, R106, RZ ;  /* 0x0000006a6b6a723e */ /* 0x000fe200048070ff */
[----:B------:R1:W-:Y:S01]  /*21e0*/  STS.128 [R0+UR26], R20 ;  /* 0x0000001400007988 */ /* 0x0003e20008000c1a */
[----:B------:R-:W-:-:S02]  /*21f0*/  F2FP.SATFINITE.E4M3.F32.PACK_AB_MERGE_C R110, R111, R110, RZ ;  /* 0x0000006e6f6e723e */ /* 0x000fc400048070ff */
[----:B------:R-:W-:Y:S02]  /*2200*/  F2FP.SATFINITE.E4M3.F32.PACK_AB_MERGE_C R114, R115, R114, RZ ;  /* 0x000000727372723e */ /* 0x000fe400048070ff */
[----:B------:R-:W-:Y:S02]  /*2210*/  F2FP.SATFINITE.E4M3.F32.PACK_AB_MERGE_C R118, R119, R118, RZ ;  /* 0x000000767776723e */ /* 0x000fe400048070ff */
[----:B------:R-:W-:Y:S02]  /*2220*/  F2FP.SATFINITE.E4M3.F32.PACK_AB_MERGE_C R37, R41, R40, R42 ;  /* 0x000000282925723e */ /* 0x000fe4000480702a */
[----:B------:R-:W-:Y:S02]  /*2230*/  F2FP.SATFINITE.E4M3.F32.PACK_AB_MERGE_C R38, R45, R44, R46 ;  /* 0x0000002c2d26723e */ /* 0x000fe4000480702e */
[----:B------:R-:W-:Y:S02]  /*2240*/  F2FP.SATFINITE.E4M3.F32.PACK_AB_MERGE_C R39, R49, R48, R50 ;  /* 0x000000303127723e */ /* 0x000fe40004807032 */
[----:B------:R-:W-:-:S02]  /*2250*/  F2FP.SATFINITE.E4M3.F32.PACK_AB_MERGE_C R52, R53, R52, R54 ;  /* 0x000000343534723e */ /* 0x000fc40004807036 */
[----:B------:R-:W-:Y:S01]  /*2260*/  F2FP.SATFINITE.E4M3.F32.PACK_AB_MERGE_C R122, R123, R122, RZ ;  /* 0x0000007a7b7a723e */ /* 0x000fe200048070ff */
[----:B------:R1:W-:Y:S01]  /*2270*/  STS.128 [R3+UR26], R36 ;  /* 0x0000002403007988 */ /* 0x0003e20008000c1a */
[----:B------:R-:W-:Y:S02]  /*2280*/  F2FP.SATFINITE.E4M3.F32.PACK_AB_MERGE_C R126, R127, R126, RZ ;  /* 0x0000007e7f7e723e */ /* 0x000fe400048070ff */
[----:B------:R-:W-:Y:S02]  /*2290*/  F2FP.SATFINITE.E4M3.F32.PACK_AB_MERGE_C R130, R131, R130, RZ ;  /* 0x000000828382723e */ /* 0x000fe400048070ff */
[----:B------:R-:W-:Y:S02]  /*22a0*/  F2FP.SATFINITE.E4M3.F32.PACK_AB_MERGE_C R53, R57, R56, R58 ;  /* 0x000000383935723e */ /* 0x000fe4000480703a */
[----:B------:R-:W-:Y:S02]  /*22b0*/  F2FP.SATFINITE.E4M3.F32.PACK_AB_MERGE_C R54, R61, R60, R62 ;  /* 0x0000003c3d36723e */ /* 0x000fe4000480703e */
[----:B------:R-:W-:-:S02]  /*22c0*/  F2FP.SATFINITE.E4M3.F32.PACK_AB_MERGE_C R55, R65, R64, R66 ;  /* 0x000000404137723e */ /* 0x000fc40004807042 */
[----:B------:R-:W-:Y:S02]  /*22d0*/  F2FP.SATFINITE.E4M3.F32.PACK_AB_MERGE_C R68, R69, R68, R70 ;  /* 0x000000444544723e */ /* 0x000fe40004807046 */
[----:B------:R-:W-:Y:S02]  /*22e0*/  LOP3.LUT R8, R2, 0x30, RZ, 0x3c, !PT ;  /* 0x0000003002087812 */ /* 0x000fe400078e3cff */
[----:B------:R-:W-:Y:S02]  /*22f0*/  F2FP.SATFINITE.E4M3.F32.PACK_AB_MERGE_C R69, R73, R72, R74 ;  /* 0x000000484945723e */ /* 0x000fe4000480704a */
[----:B------:R-:W-:Y:S01]  /*2300*/  F2FP.SATFINITE.E4M3.F32.PACK_AB_MERGE_C R70, R77, R76, R78 ;  /* 0x0000004c4d46723e */ /* 0x000fe2000480704e */
[----:B------:R1:W-:Y:S01]  /*2310*/  STS.128 [R8+UR26], R52 ;  /* 0x0000003408007988 */ /* 0x0003e20008000c1a */
[----:B------:R-:W-:Y:S02]  /*2320*/  F2FP.SATFINITE.E4M3.F32.PACK_AB_MERGE_C R71, R81, R80, R82 ;  /* 0x000000505147723e */ /* 0x000fe40004807052 */
[----:B------:R-:W-:-:S02]  /*2330*/  F2FP.SATFINITE.E4M3.F32.PACK_AB_MERGE_C R84, R85, R84, R86 ;  /* 0x000000545554723e */ /* 0x000fc40004807056 */
[C---:B------:R-:W-:Y:S02]  /*2340*/  LOP3.LUT R9, R2.reuse, 0x40, RZ, 0x3c, !PT ;  /* 0x0000004002097812 */ /* 0x040fe400078e3cff */
[----:B------:R-:W-:Y:S02]  /*2350*/  F2FP.SATFINITE.E4M3.F32.PACK_AB_MERGE_C R85, R89, R88, R90 ;  /* 0x000000585955723e */ /* 0x000fe4000480705a */
[----:B------:R-:W-:Y:S01]  /*2360*/  F2FP.SATFINITE.E4M3.F32.PACK_AB_MERGE_C R86, R93, R92, R94 ;  /* 0x0000005c5d56723e */ /* 0x000fe2000480705e */
[----:B------:R1:W-:Y:S01]  /*2370*/  STS.128 [R9+UR26], R68 ;  /* 0x0000004409007988 */ /* 0x0003e20008000c1a */
[----:B------:R-:W-:Y:S02]  /*2380*/  F2FP.SATFINITE.E4M3.F32.PACK_AB_MERGE_C R87, R97, R96, R98 ;  /* 0x000000606157723e */ /* 0x000fe40004807062 */
[----:B------:R-:W-:Y:S02]  /*2390*/  F2FP.SATFINITE.E4M3.F32.PACK_AB_MERGE_C R100, R101, R100, R102 ;  /* 0x000000646564723e */ /* 0x000fe40004807066 */
[----:B------:R-:W-:-:S02]  /*23a0*/  LOP3.LUT R10, R2, 0x50, RZ, 0x3c, !PT ;  /* 0x00000050020a7812 */ /* 0x000fc400078e3cff */
[----:B------:R-:W-:Y:S02]  /*23b0*/  F2FP.SATFINITE.E4M3.F32.PACK_AB_MERGE_C R101, R105, R104, R106 ;  /* 0x000000686965723e */ /* 0x000fe4000480706a */
[----:B------:R-:W-:Y:S01]  /*23c0*/  F2FP.SATFINITE.E4M3.F32.PACK_AB_MERGE_C R102, R109, R108, R110 ;  /* 0x0000006c6d66723e */ /* 0x000fe2000480706e */
[----:B------:R1:W-:Y:S01]  /*23d0*/  STS.128 [R10+UR26], R84 ;  /* 0x000000540a007988 */ /* 0x0003e20008000c1a */
[----:B------:R-:W-:Y:S02]  /*23e0*/  F2FP.SATFINITE.E4M3.F32.PACK_AB_MERGE_C R103, R113, R112, R114 ;  /* 0x000000707167723e */ /* 0x000fe40004807072 */
[----:B------:R-:W-:Y:S02]  /*23f0*/  F2FP.SATFINITE.E4M3.F32.PACK_AB_MERGE_C R116, R117, R116, R118 ;  /* 0x000000747574723e */ /* 0x000fe40004807076 */
[----:B------:R-:W-:Y:S02]  /*2400*/  LOP3.LUT R11, R2, 0x60, RZ, 0x3c, !PT ;  /* 0x00000060020b7812 */ /* 0x000fe400078e3cff */
[----:B------:R-:W-:-:S02]  /*2410*/  F2FP.SATFINITE.E4M3.F32.PACK_AB_MERGE_C R117, R121, R120, R122 ;  /* 0x000000787975723e */ /* 0x000fc4000480707a */
[----:B------:R-:W-:Y:S01]  /*2420*/  F2FP.SATFINITE.E4M3.F32.PACK_AB_MERGE_C R118, R125, R124, R126 ;  /* 0x0000007c7d76723e */ /* 0x000fe2000480707e */
[----:B------:R1:W-:Y:S01]  /*2430*/  STS.128 [R11+UR26], R100 ;  /* 0x000000640b007988 */ /* 0x0003e20008000c1a */
[----:B------:R-:W-:Y:S02]  /*2440*/  F2FP.SATFINITE.E4M3.F32.PACK_AB_MERGE_C R119, R129, R128, R130 ;  /* 0x000000808177723e */ /* 0x000fe40004807082 */
[----:B------:R-:W-:-:S05]  /*2450*/  LOP3.LUT R12, R2, 0x70, RZ, 0x3c, !PT ;  /* 0x00000070020c7812 */ /* 0x000fca00078e3cff */
[----:B------:R1:W-:Y:S01]  /*2460*/  STS.128 [R12+UR26], R116 ;  /* 0x000000740c007988 */ /* 0x0003e20008000c1a */
[----:B------:R2:W-:Y:S06]  /*2470*/  MEMBAR.ALL.CTA ;  /* 0x0000000000007992 */ /* 0x0005ec0000008000 */
[----:B--2---:R-:W2:Y:S02]  /*2480*/  FENCE.VIEW.ASYNC.S ;  /* 0x00000000000073c6 */ /* 0x004ea40000000000 */
[----:B--2---:R-:W-:Y:S06]  /*2490*/  BAR.SYNC.DEFER_BLOCKING 0x0 ;  /* 0x0000000000007b1d */ /* 0x004fec0000010000 */
[----:B------:R1:W-:Y:S01]  /*24a0*/  @UP1 UTMASTG.2D [UR8], [UR4] ;  /* 0x00000008040013b5 */ /* 0x0003e20008008000 */
[----:B------:R0:W-:Y:S01]  /*24b0*/  UTMACMDFLUSH ;  /* 0x00000000000079b7 */ /* 0x0001e20000000000 */
[----:B------:R-:W-:-:S04]  /*24c0*/  DEPBAR.LE SB0, 0x0 ;  /* 0x000080000000791a */ /* 0x000fc80000000000 */
[----:B------:R-:W-:Y:S08]  /*24d0*/  BAR.SYNC.DEFER_BLOCKING 0x0 ;  /* 0x0000000000007b1d */ /* 0x000ff00000010000 */
[----:B------:R-:W-:Y:S06]  /*24e0*/  BAR.SYNC.DEFER_BLOCKING 0x0 ;  /* 0x0000000000007b1d */ /* 0x000fec0000010000 */
[----:B-1----:R-:W-:Y:S05]  /*24f0*/  @P2 BRA `(.L_x_63) ;  /* 0x0000000000a02947 */ /* 0x002fea0003800000 */
[----:B------:R-:W1:Y:S01]  /*2500*/  S2UR UR5, SR_CgaCtaId ;  /* 0x00000000000579c3 */ /* 0x000e620000008800 */
[----:B------:R-:W-:Y:S01]  /*2510*/  NOP ;  /* 0x0000000000007918 */ /* 0x000fe20000000000 */
[----:B------:R-:W-:Y:S01]  /*2520*/  UMOV UR4, 0x50 ;  /* 0x0000005000047882 */ /* 0x000fe20000000000 */
[----:B------:R-:W-:Y:S02]  /*2530*/  IMAD.U32 R0, RZ, RZ, UR27 ;  /* 0x0000001bff007e24 */ /* 0x000fe4000f8e00ff */
[----:B------:R-:W-:Y:S02]  /*2540*/  IMAD.MOV.U32 R3, RZ, RZ, 0xff ;  /* 0x000000ffff037424 */ /* 0x000fe400078e00ff */
[----:B------:R-:W-:Y:S01]  /*2550*/  IMAD.MOV.U32 R7, RZ, RZ, 0x1 ;  /* 0x00000001ff077424 */ /* 0x000fe200078e00ff */
[----:B------:R-:W-:-:S04]  /*2560*/  LOP3.LUT R0, R0, 0xffff, RZ, 0xc0, !PT ;  /* 0x0000ffff00007812 */ /* 0x000fc800078ec0ff */
[----:B------:R-:W-:-:S05]  /*2570*/  SHF.R.U32.HI R0, RZ, 0x5, R0 ;  /* 0x00000005ff007819 */ /* 0x000fca0000011600 */
[----:B------:R-:W-:Y:S01]  /*2580*/  VIADD R2, R0, 0x10 ;  /* 0x0000001000027836 */ /* 0x000fe20000000000 */
[----:B------:R-:W-:Y:S01]  /*2590*/  SHF.L.U32 R0, R3, R0, RZ ;  /* 0x0000000003007219 */ /* 0x000fe200000006ff */
[----:B-1----:R-:W-:-:S03]  /*25a0*/  ULEA UR6, UR5, UR4, 0x18 ;  /* 0x0000000405067291 */ /* 0x002fc6000f8ec0ff */
[----:B------:R-:W-:-:S04]  /*25b0*/  SHF.L.U32 R3, R7, R2, RZ ;  /* 0x0000000207037219 */ /* 0x000fc800000006ff */
[----:B------:R-:W-:Y:S02]  /*25c0*/  LOP3.LUT R0, R3, R0, RZ, 0xfc, !PT ;  /* 0x0000000003007212 */ /* 0x000fe400078efcff */
[----:B------:R-:W1:Y:S02]  /*25d0*/  LDS R5, [UR6] ;  /* 0x00000006ff057984 */ /* 0x000e640008000800 */
[C---:B------:R-:W-:Y:S02]  /*25e0*/  LOP3.LUT R2, R0.reuse, 0xffff, RZ, 0xc0, !PT ;  /* 0x0000ffff00027812 */ /* 0x040fe400078ec0ff */
[----:B-1----:R-:W-:-:S04]  /*25f0*/  LOP3.LUT R3, R0, 0xffff, R5, 0x80, !PT ;  /* 0x0000ffff00037812 */ /* 0x002fc800078e8005 */
[----:B------:R-:W-:-:S13]  /*2600*/  ISETP.NE.AND P0, PT, R3, R2, PT ;  /* 0x000000020300720c */ /* 0x000fda0003f05270 */
[----:B------:R-:W-:Y:S05]  /*2610*/  @P0 BRA `(.L_x_64) ;  /* 0x0000000000500947 */ /* 0x000fea0003800000 */
[----:B------:R-:W-:Y:S02]  /*2620*/  SHF.R.U32.HI R5, RZ, 0x10, R5 ;  /* 0x00000010ff057819 */ /* 0x000fe40000011605 */
[----:B------:R-:W-:-:S04]  /*2630*/  SHF.R.U32.HI R2, RZ, 0x10, R0 ;  /* 0x00000010ff027819 */ /* 0x000fc80000011600 */
[----:B------:R-:W-:-:S04]  /*2640*/  LOP3.LUT R5, R5, R2, RZ, 0xc0, !PT ;  /* 0x0000000205057212 */ /* 0x000fc800078ec0ff */
[----:B------:R-:W-:-:S13]  /*2650*/  ISETP.NE.AND P0, PT, R5, R2, PT ;  /* 0x000000020500720c */ /* 0x000fda0003f05270 */
[----:B------:R-:W-:Y:S05]  /*2660*/  @P0 BRA `(.L_x_65) ;  /* 0x0000000000300947 */ /* 0x000fea0003800000 */
[----:B------:R-:W-:Y:S01]  /*2670*/  R2UR UR4, R0 ;  /* 0x00000000000472ca */ /* 0x000fe200000e0000 */
[----:B------:R-:W-:Y:S01]  /*2680*/  VOTEU.ANY UR5, UPT, PT ;  /* 0x0000000000057886 */ /* 0x000fe200038e0100 */
[----:B------:R-:W1:Y:S01]  /*2690*/  S2R R0, SR_LANEID ;  /* 0x0000000000007919 */ /* 0x000e620000000000 */
[----:B------:R-:W-:-:S10]  /*26a0*/  UFLO.U32 UR5, UR5 ;  /* 0x00000005000572bd */ /* 0x000fd400080e0000 */
[----:B------:R-:W-:-:S06]  /*26b0*/  ULOP3.LUT UR4, URZ, UR4, URZ, 0x33, !UPT ;  /* 0x00000004ff047292 */ /* 0x000fcc000f8e33ff */
[----:B------:R-:W-:-:S04]  /*26c0*/  IMAD.U32 R2, RZ, RZ, UR4 ;  /* 0x00000004ff027e24 */ /* 0x000fc8000f8e00ff */
[----:B------:R-:W2:Y:S02]  /*26d0*/  REDUX UR7, R2 ;  /* 0x00000000020773c4 */ /* 0x000ea40000000000 */
[----:B------:R3:W-:Y:S01]  /*26e0*/  UTCATOMSWS.AND URZ, UR4 ;  /* 0x0000000400ff79e3 */ /* 0x0007e20008000000 */
[----:B-1----:R-:W-:Y:S01]  /*26f0*/  ISETP.EQ.U32.AND P0, PT, R0, UR5, PT ;  /* 0x0000000500007c0c */ /* 0x002fe2000bf02070 */
[----:B--2---:R-:W-:-:S12]  /*2700*/  IMAD.U32 R0, RZ, RZ, UR7 ;  /* 0x00000007ff007e24 */ /* 0x004fd8000f8e00ff */
[----:B------:R3:W-:Y:S01]  /*2710*/  @P0 ATOMS.AND RZ, [UR6], R0 ;  /* 0x00000000ffff098c */ /* 0x0007e2000a800006 */
[----:B------:R-:W-:Y:S05]  /*2720*/  BRA `(.L_x_63) ;  /* 0x0000000000147947 */ /* 0x000fea0003800000 */
.L_x_65:
[----:B------:R-:W-:-:S07]  /*2730*/  MOV R2, 0x2750 ;  /* 0x0000275000027802 */ /* 0x000fce0000000f00 */
[----:B------:R-:W-:Y:S05]  /*2740*/  CALL.REL.NOINC `($__internal_0_$__cuda_sm10x_tcgen05_guardrail_trap_col_being_dealloced_not_returned_by_alloc) ;  /* 0x0000000000447944 */ /* 0x000fea0003c00000 */
[----:B------:R-:W-:Y:S05]  /*2750*/  BRA `(.L_x_63) ;  /* 0x0000000000087947 */ /* 0x000fea0003800000 */
.L_x_64:
[----:B------:R-:W-:-:S07]  /*2760*/  MOV R2, 0x2780 ;  /* 0x0000278000027802 */ /* 0x000fce0000000f00 */
[----:B------:R-:W-:Y:S05]  /*2770*/  CALL.REL.NOINC `($__internal_2_$__cuda_sm10x_tcgen05_guardrail_trap_unallocated_columns_being_dealloced) ;  /* 0x0000000000507944 */ /* 0x000fea0003c00000 */
.L_x_63:
[----:B------:R-:W-:Y:S01]  /*2780*/  NOP ;  /* 0x0000000000007918 */ /* 0x000fe20000000000 */
[----:B---3--:R-:W-:Y:S05]  /*2790*/  EXIT ;  /* 0x000000000000794d */ /* 0x008fea0003800000 */
.L_x_54:
[----:B------:R-:W1:Y:S02]  /*27a0*/  SYNCS.PHASECHK.TRANS64.TRYWAIT P0, [UR26+0x3000], RZ ;  /* 0x003000ffff0075a7 */ /* 0x000e64000800111a */
[----:B-1----:R-:W-:Y:S05]  /*27b0*/  @!P0 BRA `(.L_x_54) ;  /* 0xfffffffc00f88947 */ /* 0x002fea000383ffff */
[----:B------:R-:W-:Y:S05]  /*27c0*/  BRA `(.L_x_66) ;  /* 0xfffffff0006c7947 */ /* 0x000fea000383ffff */
.L_x_56:
[----:B------:R-:W1:Y:S02]  /*27d0*/  SYNCS.PHASECHK.TRANS64.TRYWAIT P1, [UR26+0x3010], RZ ;  /* 0x003010ffff0075a7 */ /* 0x000e64000802111a */
[----:B-1----:R-:W-:Y:S05]  /*27e0*/  @!P1 BRA `(.L_x_56) ;  /* 0xfffffffc00f89947 */ /* 0x002fea000383ffff */
[----:B------:R-:W-:Y:S05]  /*27f0*/  BRA `(.L_x_67) ;  /* 0xfffffff000a47947 */ /* 0x000fea000383ffff */
.L_x_57:
[----:B------:R-:W2:Y:S02]  /*2800*/  SYNCS.PHASECHK.TRANS64.TRYWAIT P0, [UR26+0x3000], R3 ;  /* 0x00300003ff0075a7 */ /* 0x000ea4000800111a */
[----:B--2---:R-:W-:Y:S05]  /*2810*/  @!P0 BRA `(.L_x_57) ;  /* 0xfffffffc00f88947 */ /* 0x004fea000383ffff */
[----:B------:R-:W-:Y:S05]  /*2820*/  BRA `(.L_x_68) ;  /* 0xfffffff4001c7947 */ /* 0x000fea000383ffff */
.L_x_59:
[----:B------:R-:W2:Y:S02]  /*2830*/  SYNCS.PHASECHK.TRANS64.TRYWAIT P0, [UR26+0x3010], R3 ;  /* 0x00301003ff0075a7 */ /* 0x000ea4000800111a */
[----:B--2---:R-:W-:Y:S05]  /*2840*/  @!P0 BRA `(.L_x_59) ;  /* 0xfffffffc00f88947 */ /* 0x004fea000383ffff */
[----:B------:R-:W-:Y:S05]  /*2850*/  BRA `(.L_x_69) ;  /* 0xfffffff400487947 */ /* 0x000fea000383ffff */
        .weak           $__internal_0_$__cuda_sm10x_tcgen05_guardrail_trap_col_being_dealloced_not_returned_by_alloc
        .type           $__internal_0_$__cuda_sm10x_tcgen05_guardrail_trap_col_being_dealloced_not_returned_by_alloc,@function
        .size           $__internal_0_$__cuda_sm10x_tcgen05_guardrail_trap_col_being_dealloced_not_returned_by_alloc,($__internal_1_$__cuda_sm10x_tcgen05_guardrail_trap_phase_invalid_during_alloc - $__internal_0_$__cuda_sm10x_tcgen05_guardrail_trap_col_being_dealloced_not_returned_by_alloc)
$__internal_0_$__cuda_sm10x_tcgen05_guardrail_trap_col_being_dealloced_not_returned_by_alloc:
[----:B------:R-:W-:Y:S05]  /*2860*/  BPT.TRAP 0x1 ;  /* 0x000000040000795c */ /* 0x000fea0000300000 */
[----:B------:R-:W-:-:S04]  /*2870*/  IMAD.MOV.U32 R3, RZ, RZ, 0x0 ;  /* 0x00000000ff037424 */ /* 0x000fc800078e00ff */
[----:B------:R-:W-:Y:S05]  /*2880*/  RET.REL.NODEC R2 `(gluon_tcgen05) ;  /* 0xffffffd402dc7950 */ /* 0x000fea0003c3ffff */
        .weak           $__internal_1_$__cuda_sm10x_tcgen05_guardrail_trap_phase_invalid_during_alloc
        .type           $__internal_1_$__cuda_sm10x_tcgen05_guardrail_trap_phase_invalid_during_alloc,@function
        .size           $__internal_1_$__cuda_sm10x_tcgen05_guardrail_trap_phase_invalid_during_alloc,($__internal_2_$__cuda_sm10x_tcgen05_guardrail_trap_unallocated_columns_being_dealloced - $__internal_1_$__cuda_sm10x_tcgen05_guardrail_trap_phase_invalid_during_alloc)
$__internal_1_$__cuda_sm10x_tcgen05_guardrail_trap_phase_invalid_during_alloc:
[----:B------:R-:W-:Y:S05]  /*2890*/  BPT.TRAP 0x1 ;  /* 0x000000040000795c */ /* 0x000fea0000300000 */
[----:B------:R-:W-:-:S04]  /*28a0*/  IMAD.MOV.U32 R3, RZ, RZ, 0x0 ;  /* 0x00000000ff037424 */ /* 0x000fc800078e00ff */
[----:B------:R-:W-:Y:S05]  /*28b0*/  RET.REL.NODEC R2 `(gluon_tcgen05) ;  /* 0xffffffd402d07950 */ /* 0x000fea0003c3ffff */
        .weak           $__internal_2_$__cuda_sm10x_tcgen05_guardrail_trap_unallocated_columns_being_dealloced
        .type           $__internal_2_$__cuda_sm10x_tcgen05_guardrail_trap_unallocated_columns_being_dealloced,@function
        .size           $__internal_2_$__cuda_sm10x_tcgen05_guardrail_trap_unallocated_columns_being_dealloced,(.L_x_73 - $__internal_2_$__cuda_sm10x_tcgen05_guardrail_trap_unallocated_columns_being_dealloced)
$__internal_2_$__cuda_sm10x_tcgen05_guardrail_trap_unallocated_columns_being_dealloced:
[----:B------:R-:W-:Y:S05]  /*28c0*/  BPT.TRAP 0x1 ;  /* 0x000000040000795c */ /* 0x000fea0000300000 */
[----:B------:R-:W-:-:S04]  /*28d0*/  IMAD.MOV.U32 R3, RZ, RZ, 0x0 ;  /* 0x00000000ff037424 */ /* 0x000fc800078e00ff */
[----:B------:R-:W-:Y:S05]  /*28e0*/  RET.REL.NODEC R2 `(gluon_tcgen05) ;  /* 0xffffffd402c47950 */ /* 0x000fea0003c3ffff */
.L_x_70:
[----:B------:R-:W-:-:S00]  /*28f0*/  BRA `(.L_x_70) ;  /* 0xfffffffc00fc7947 */ /* 0x000fc0000383ffff */
[----:B------:R-:W-:-:S00]  /*2900*/  NOP ;  /* 0x0000000000007918 */ /* 0x000fc00000000000 */
[----:B------:R-:W-:-:S00]  /*2910*/  NOP ;  /* 0x0000000000007918 */ /* 0x000fc00000000000 */
[----:B------:R-:W-:-:S00]  /*2920*/  NOP ;  /* 0x0000000000007918 */ /* 0x000fc00000000000 */
[----:B------:R-:W-:-:S00]  /*2930*/  NOP ;  /* 0x0000000000007918 */ /* 0x000fc00000000000 */
[----:B------:R-:W-:-:S00]  /*2940*/  NOP ;  /* 0x0000000000007918 */ /* 0x000fc00000000000 */
[----:B------:R-:W-:-:S00]  /*2950*/  NOP ;  /* 0x0000000000007918 */ /* 0x000fc00000000000 */
[----:B------:R-:W-:-:S00]  /*2960*/  NOP ;  /* 0x0000000000007918 */ /* 0x000fc00000000000 */
[----:B------:R-:W-:-:S00]  /*2970*/  NOP ;  /* 0x0000000000007918 */ /* 0x000fc00000000000 */
.L_x_73:


//--------------------- .nv.shared.gluon_tcgen05  --------------------------
	.section	.nv.shared.gluon_tcgen05,"aw",@nobits
	.sectionflags	@""
	.align	16
	.zero		1024


//--------------------- .nv.shared.reserved.0     --------------------------
	.section	.nv.shared.reserved.0,"aw",@nobits
	.align	8
	.weak		__nv_reservedSMEM_offset_0_alias
	.size		__nv_reservedSMEM_offset_0_alias, 0, 64
	.other		__nv_reservedSMEM_offset_0_alias,@"STO_CUDA_RESERVED_SHARED STV_DEFAULT"
__nv_reservedSMEM_offset_0_alias:
	.zero		0
.nv.shared.reserved.0:
	.zero		64
	.weak		__nv_reservedSMEM_allocation_phase
	.type		__nv_reservedSMEM_allocation_phase,@object
	.size		__nv_reservedSMEM_allocation_phase,(.L_0 - __nv_reservedSMEM_allocation_phase)
__nv_reservedSMEM_allocation_phase:
	.zero		1
.L_0:
	.zero		7
	.weak		__nv_reservedSMEM_devtool_atexit_pc
	.type		__nv_reservedSMEM_devtool_atexit_pc,@object
	.size		__nv_reservedSMEM_devtool_atexit_pc,(__nv_reservedSMEM_allocation_mask - __nv_reservedSMEM_devtool_atexit_pc)
__nv_reservedSMEM_devtool_atexit_pc:
	.zero		8
	.weak		__nv_reservedSMEM_allocation_mask
	.type		__nv_reservedSMEM_allocation_mask,@object
	.size		__nv_reservedSMEM_allocation_mask,(.L_2 - __nv_reservedSMEM_allocation_mask)
__nv_reservedSMEM_allocation_mask:
	.zero		4
.L_2:


//--------------------- .nv.constant0.gluon_tcgen05 --------------------------
	.section	.nv.constant0.gluon_tcgen05,"a",@progbits
	.sectionflags	@""
	.align	4
.nv.constant0.gluon_tcgen05:
	.zero		976


//--------------------- SYMBOLS --------------------------

	.type		.nv.reservedSmem.offset0,@object
	.size		.nv.reservedSmem.offset0,0x4
	.type		.nv.reservedSmem.cap,@object
	.size		.nv.reservedSmem.cap,0x4
